def gluon_wgmma(
    a_ptr,
    b_ptr,
    c_ptr,
    M,
    N,
    K,
    stride_am,
    stride_bk,
    stride_cm,
    BLOCK_M: gl.constexpr,
    BLOCK_N: gl.constexpr,
    BLOCK_K: gl.constexpr,
    DTYPE: gl.constexpr,
    A_LAYOUT: gl.constexpr,
    B_LAYOUT: gl.constexpr,
    C_LAYOUT: gl.constexpr,
    B_SHAPE: gl.constexpr,
    TRANS_B: gl.constexpr,
    NUM_BUFFERS: gl.constexpr,
    NUM_WARPS: gl.constexpr,
):
    a_desc = tma.make_tensor_descriptor(
        a_ptr, [M, K], [stride_am, 1], [BLOCK_M, BLOCK_K], A_LAYOUT
    )
    b_desc = tma.make_tensor_descriptor(
        b_ptr,
        [N, K] if TRANS_B else [K, N],
        [stride_bk, 1],
        B_SHAPE,
        B_LAYOUT,
    )
    c_desc = tma.make_tensor_descriptor(
        c_ptr, [M, N], [stride_cm, 1], [BLOCK_M, BLOCK_N], C_LAYOUT
    )

    a_bufs = gl.allocate_shared_memory(
        DTYPE, [NUM_BUFFERS, BLOCK_M, BLOCK_K], A_LAYOUT
    )
    b_bufs = gl.allocate_shared_memory(DTYPE, [NUM_BUFFERS] + B_SHAPE, B_LAYOUT)

    pid_m = gl.program_id(0)
    pid_n = gl.program_id(1)
    off_m = pid_m * BLOCK_M
    off_n = pid_n * BLOCK_N

    mma_layout: gl.constexpr = pick_wgmma_layout(DTYPE, BLOCK_M, BLOCK_N, NUM_WARPS)
    acc = warpgroup_mma_init(
        gl.zeros((BLOCK_M, BLOCK_N), dtype=gl.float32, layout=mma_layout)
    )

    bars = gl.allocate_shared_memory(
        gl.int64, [NUM_BUFFERS, 1], mbarrier.MBarrierLayout()
    )
    for i in gl.static_range(NUM_BUFFERS):
        mbarrier.init(bars.index(i), count=1)
    idx = 0
    phase = 0

    for k in range(0, K, BLOCK_K):
        a = a_bufs.index(idx)
        b = b_bufs.index(idx)
        bar = bars.index(idx)
        mbarrier.expect(bar, a_desc.block_type.nbytes + b_desc.block_type.nbytes)
        tma.async_copy_global_to_shared(a_desc, [off_m, k], bar, a)
        tma.async_copy_global_to_shared(
            b_desc, [off_n, k] if TRANS_B else [k, off_n], bar, b
        )
        mbarrier.wait(bar, phase=phase)

        if TRANS_B:
            b = b.permute((1, 0))
        acc = warpgroup_mma_wait(num_outstanding=0, deps=(acc,))
        acc = warpgroup_mma(a, b, acc, is_async=True)

        idx += 1
        if idx == NUM_BUFFERS:
            idx = 0
            phase ^= 1

    acc = warpgroup_mma_wait(num_outstanding=0, deps=(acc,))
    for i in gl.static_range(NUM_BUFFERS):
        mbarrier.invalidate(bars.index(i))

    c_smem = gl.allocate_shared_memory(DTYPE, [BLOCK_M, BLOCK_N], C_LAYOUT)
    c_smem.store(acc.to(DTYPE))
    fence_async_shared()
    tma.async_copy_shared_to_global(c_desc, [off_m, off_n], c_smem)
    tma.store_wait(pendings=0)

# config = {"BLOCK_K": 64, "BLOCK_M": 128, "BLOCK_N": 256, "arch": "sm_90", "dtype": "bf16", "num_buffers": 3, "num_warps": 4, "trans_b": 0}
# arch = sm_90


// ===== COMPILED SASS (sm_90a) =====

	.target	sm_90a

	.elftype	@"ET_EXEC"


//--------------------- .note.nv.tkinfo           --------------------------
	.section	.note.nv.tkinfo,"",@"SHT_NOTE"
	.sectionflags	@"SHF_NOTE_NV_TKINFO"
	.tkinfo
        /*0018*/ 	.word	0x00000002
        /*0030*/ 	.string	""
        /*0030*/ 	.string	"ptxas"
        /*0030*/ 	.string	"Cuda compilation tools, release 13.0, V13.0.88"
        /*0030*/ 	.string	"Build cuda_13.0.r13.0/compiler.36424714_0"
        /*0030*/ 	.string	"-v  -suppress-debug-info  -lineinfo  -arch sm_90a "



//--------------------- .note.nv.cuinfo           --------------------------
	.section	.note.nv.cuinfo,"",@"SHT_NOTE"
	.sectionflags	@"SHF_NOTE_NV_CUINFO"
        /*0018*/ 	.short	0x0002
        /*001a*/ 	.short	0x005a
        /*001c*/ 	.short	0x0082
	.zero		2


//--------------------- .nv.info                  --------------------------
	.section	.nv.info,"",@"SHT_CUDA_INFO"
	.align	4


	//----- nvinfo : EIATTR_REGCOUNT
	.align		4
        /*0000*/ 	.byte	0x04, 0x2f
        /*0002*/ 	.short	(.L_1 - .L_0)
	.align		4
.L_0:
        /*0004*/ 	.word	index@(gluon_wgmma)
        /*0008*/ 	.word	0x000000ff


	//----- nvinfo : EIATTR_FRAME_SIZE
	.align		4
.L_1:
        /*000c*/ 	.byte	0x04, 0x11
        /*000e*/ 	.short	(.L_3 - .L_2)
	.align		4
.L_2:
        /*0010*/ 	.word	index@(gluon_wgmma)
        /*0014*/ 	.word	0x00000270


	//----- nvinfo : EIATTR_MIN_STACK_SIZE
	.align		4
.L_3:
        /*0018*/ 	.byte	0x04, 0x12
        /*001a*/ 	.short	(.L_5 - .L_4)
	.align		4
.L_4:
        /*001c*/ 	.word	index@(gluon_wgmma)
        /*0020*/ 	.word	0x00000270
.L_5:


//--------------------- .nv.compat                --------------------------
	.section	.nv.compat,"",@"SHT_CUDA_COMPAT_INFO"
	.align	4
        /*0000*/ 	.byte	0x02, 0x09, 0x01, 0x00, 0x02, 0x02, 0x04, 0x00, 0x02, 0x05, 0x05, 0x00, 0x03, 0x07, 0x01, 0x01
        /*0010*/ 	.byte	0x02, 0x03, 0x03, 0x00, 0x02, 0x06, 0x01, 0x00, 0x04, 0x0b, 0x08, 0x00, 0x00, 0x00, 0x00, 0x00
        /*0020*/ 	.byte	0x00, 0x00, 0x00, 0x00


//--------------------- .nv.info.gluon_wgmma      --------------------------
	.section	.nv.info.gluon_wgmma,"",@"SHT_CUDA_INFO"
	.sectionflags	@""
	.align	4


	//----- nvinfo : EIATTR_CUDA_API_VERSION
	.align		4
        /*0000*/ 	.byte	0x04, 0x37
        /*0002*/ 	.short	(.L_7 - .L_6)
.L_6:
        /*0004*/ 	.word	0x00000082


	//----- nvinfo : EIATTR_KPARAM_INFO
	.align		4
.L_7:
        /*0008*/ 	.byte	0x04, 0x17
        /*000a*/ 	.short	(.L_9 - .L_8)
.L_8:
        /*000c*/ 	.word	0x00000000
        /*0010*/ 	.short	0x000a
        /*0012*/ 	.short	0x0048
        /*0014*/ 	.byte	0x00, 0xf4, 0x21, 0x00


	//----- nvinfo : EIATTR_KPARAM_INFO
	.align		4
.L_9:
        /*0018*/ 	.byte	0x04, 0x17
        /*001a*/ 	.short	(.L_11 - .L_10)
.L_10:
        /*001c*/ 	.word	0x00000000
        /*0020*/ 	.short	0x0009
        /*0022*/ 	.short	0x0040
        /*0024*/ 	.byte	0x00, 0xf4, 0x21, 0x00


	//----- nvinfo : EIATTR_KPARAM_INFO
	.align		4
.L_11:
        /*0028*/ 	.byte	0x04, 0x17
        /*002a*/ 	.short	(.L_13 - .L_12)
.L_12:
        /*002c*/ 	.word	0x00000000
        /*0030*/ 	.short	0x0008
        /*0032*/ 	.short	0x0038
        /*0034*/ 	.byte	0x00, 0xf0, 0x21, 0x00


	//----- nvinfo : EIATTR_KPARAM_INFO
	.align		4
.L_13:
        /*0038*/ 	.byte	0x04, 0x17
        /*003a*/ 	.short	(.L_15 - .L_14)
.L_14:
        /*003c*/ 	.word	0x00000000
        /*0040*/ 	.short	0x0007
        /*0042*/ 	.short	0x0030
        /*0044*/ 	.byte	0x00, 0xf0, 0x21, 0x00


	//----- nvinfo : EIATTR_KPARAM_INFO
	.align		4
.L_15:
        /*0048*/ 	.byte	0x04, 0x17
        /*004a*/ 	.short	(.L_17 - .L_16)
.L_16:
        /*004c*/ 	.word	0x00000000
        /*0050*/ 	.short	0x0006
        /*0052*/ 	.short	0x0028
        /*0054*/ 	.byte	0x00, 0xf0, 0x21, 0x00


	//----- nvinfo : EIATTR_KPARAM_INFO
	.align		4
.L_17:
        /*0058*/ 	.byte	0x04, 0x17
        /*005a*/ 	.short	(.L_19 - .L_18)
.L_18:
        /*005c*/ 	.word	0x00000000
        /*0060*/ 	.short	0x0005
        /*0062*/ 	.short	0x0020
        /*0064*/ 	.byte	0x00, 0xf0, 0x11, 0x00


	//----- nvinfo : EIATTR_KPARAM_INFO
	.align		4
.L_19:
        /*0068*/ 	.byte	0x04, 0x17
        /*006a*/ 	.short	(.L_21 - .L_20)
.L_20:
        /*006c*/ 	.word	0x00000000
        /*0070*/ 	.short	0x0004
        /*0072*/ 	.short	0x001c
        /*0074*/ 	.byte	0x00, 0xf0, 0x11, 0x00


	//----- nvinfo : EIATTR_KPARAM_INFO
	.align		4
.L_21:
        /*0078*/ 	.byte	0x04, 0x17
        /*007a*/ 	.short	(.L_23 - .L_22)
.L_22:
        /*007c*/ 	.word	0x00000000
        /*0080*/ 	.short	0x0003
        /*0082*/ 	.short	0x0018
        /*0084*/ 	.byte	0x00, 0xf0, 0x11, 0x00


	//----- nvinfo : EIATTR_KPARAM_INFO
	.align		4
.L_23:
        /*0088*/ 	.byte	0x04, 0x17
        /*008a*/ 	.short	(.L_25 - .L_24)
.L_24:
        /*008c*/ 	.word	0x00000000
        /*0090*/ 	.short	0x0002
        /*0092*/ 	.short	0x0010
        /*0094*/ 	.byte	0x00, 0xf4, 0x21, 0x00


	//----- nvinfo : EIATTR_KPARAM_INFO
	.align		4
.L_25:
        /*0098*/ 	.byte	0x04, 0x17
        /*009a*/ 	.short	(.L_27 - .L_26)
.L_26:
        /*009c*/ 	.word	0x00000000
        /*00a0*/ 	.short	0x0001
        /*00a2*/ 	.short	0x0008
        /*00a4*/ 	.byte	0x00, 0xf4, 0x21, 0x00


	//----- nvinfo : EIATTR_KPARAM_INFO
	.align		4
.L_27:
        /*00a8*/ 	.byte	0x04, 0x17
        /*00aa*/ 	.short	(.L_29 - .L_28)
.L_28:
        /*00ac*/ 	.word	0x00000000
        /*00b0*/ 	.short	0x0000
        /*00b2*/ 	.short	0x0000
        /*00b4*/ 	.byte	0x00, 0xf4, 0x21, 0x00


	//----- nvinfo : EIATTR_SPARSE_MMA_MASK
	.align		4
.L_29:
        /*00b8*/ 	.byte	0x03, 0x50
        /*00ba*/ 	.short	0x0000


	//----- nvinfo : EIATTR_MAXREG_COUNT
	.align		4
        /*00bc*/ 	.byte	0x03, 0x1b
        /*00be*/ 	.short	0x00ff


	//----- nvinfo : EIATTR_NUM_BARRIERS
	.align		4
        /*00c0*/ 	.byte	0x02, 0x4c
        /*00c2*/ 	.byte	0x01
	.zero		1


	//----- nvinfo : EIATTR_ANNOTATIONS
	.align		4
        /*00c4*/ 	.byte	0x04, 0x55
        /*00c6*/ 	.short	(.L_31 - .L_30)


	//   ....[0]....
.L_30:
        /*00c8*/ 	.word	0x00000001
        /*00cc*/ 	.byte	0x50, 0x11, 0x00, 0x00, 0x01, 0x00, 0x00, 0x00, 0xa0, 0x12, 0x00, 0x00, 0x01, 0x00, 0x00, 0x00
        /* <DEDUP_REMOVED lines=272> */
        /*11dc*/ 	.byte	0xd0, 0x44, 0x00, 0x00, 0x01, 0x00, 0x00, 0x00, 0xe0, 0x44, 0x00, 0x00


	//----- nvinfo : EIATTR_MERCURY_ISA_VERSION
	.align		4
.L_31:
        /*11e8*/ 	.byte	0x03, 0x5f
        /*11ea*/ 	.short	0x0101


	//----- nvinfo : EIATTR_INT_WARP_WIDE_INSTR_OFFSETS
	.align		4
        /*11ec*/ 	.byte	0x04, 0x31
        /*11ee*/ 	.short	(.L_33 - .L_32)


	//   ....[0]....
.L_32:
        /*11f0*/ 	.word	0x000012d0


	//   ....[1]....
        /*11f4*/ 	.word	0x000012f0


	//   ....[2]....
        /*11f8*/ 	.word	0x00001310


	//   ....[3]....
        /*11fc*/ 	.word	0x000013f0


	//   ....[4]....
        /*1200*/ 	.word	0x00002d20


	//   ....[5]....
        /*1204*/ 	.word	0x00002d30


	//----- nvinfo : EIATTR_COOP_GROUP_MASK_REGIDS
	.align		4
.L_33:
        /*1208*/ 	.byte	0x04, 0x29
        /*120a*/ 	.short	(.L_35 - .L_34)


	//   ....[0]....
.L_34:
        /*120c*/ 	.word	0xffffffff


	//   ....[1]....
        /*1210*/ 	.word	0xffffffff


	//   ....[2]....
        /*1214*/ 	.word	0xffffffff


	//----- nvinfo : EIATTR_COOP_GROUP_INSTR_OFFSETS
	.align		4
.L_35:
        /*1218*/ 	.byte	0x04, 0x28
        /*121a*/ 	.short	(.L_37 - .L_36)


	//   ....[0]....
.L_36:
        /*121c*/ 	.word	0x00000160


	//   ....[1]....
        /*1220*/ 	.word	0x00000730


	//   ....[2]....
        /*1224*/ 	.word	0x00000ce0


	//----- nvinfo : EIATTR_MBARRIER_INSTR_OFFSETS
	.align		4
.L_37:
        /*1228*/ 	.byte	0x04, 0x39
        /*122a*/ 	.short	(.L_39 - .L_38)


	//   ....[0]....
.L_38:
        /*122c*/ 	.word	0x00001c90
        /*1230*/ 	.word	0x000000ff
        /*1234*/ 	.word	0x00024000
        /*1238*/ 	.short	0x0100
        /*123a*/ 	.byte	0x07
	.zero		1


	//   ....[1]....
        /*123c*/ 	.word	0x00001e40
        /*1240*/ 	.word	0x000000ff
        /*1244*/ 	.word	0x00024008
        /*1248*/ 	.short	0x0100
        /*124a*/ 	.byte	0x07
	.zero		1


	//   ....[2]....
        /*124c*/ 	.word	0x00001ff0
        /*1250*/ 	.word	0x000000ff
        /*1254*/ 	.word	0x00024010
        /*1258*/ 	.short	0x0100
        /*125a*/ 	.byte	0x07
	.zero		1


	//   ....[3]....
        /*125c*/ 	.word	0x00002e00
        /*1260*/ 	.word	0x000000ff
        /*1264*/ 	.word	0x00024000
        /*1268*/ 	.short	0x010a
        /*126a*/ 	.byte	0x06
	.zero		1


	//   ....[4]....
        /*126c*/ 	.word	0x00003c20
        /*1270*/ 	.word	0x000000ff
        /*1274*/ 	.word	0x00024000
        /*1278*/ 	.short	0x0108
        /*127a*/ 	.byte	0x07
	.zero		1


	//   ....[5]....
        /*127c*/ 	.word	0x00003c90
        /*1280*/ 	.word	0x000000ff
        /*1284*/ 	.word	0x00024008
        /*1288*/ 	.short	0x0108
        /*128a*/ 	.byte	0x07
	.zero		1


	//   ....[6]....
        /*128c*/ 	.word	0x00003d10
        /*1290*/ 	.word	0x000000ff
        /*1294*/ 	.word	0x00024010
        /*1298*/ 	.short	0x0108
        /*129a*/ 	.byte	0x07
	.zero		1


	//   ....[7]....
        /*129c*/ 	.word	0x00005060
        /*12a0*/ 	.word	0x000000ff
        /*12a4*/ 	.word	0x00024000
        /*12a8*/ 	.short	0x010a
        /*12aa*/ 	.byte	0x06
	.zero		1


	//----- nvinfo : EIATTR_NUM_MBARRIERS
	.align		4
.L_39:
        /*12ac*/ 	.byte	0x03, 0x38
        /*12ae*/ 	.short	0x0003


	//----- nvinfo : EIATTR_EXIT_INSTR_OFFSETS
	.align		4
        /*12b0*/ 	.byte	0x04, 0x1c
        /*12b2*/ 	.short	(.L_41 - .L_40)


	//   ....[0]....
.L_40:
        /*12b4*/ 	.word	0x00005050


	//----- nvinfo : EIATTR_REQNTID
	.align		4
.L_41:
        /*12b8*/ 	.byte	0x04, 0x10
        /*12ba*/ 	.short	(.L_43 - .L_42)
.L_42:
        /*12bc*/ 	.word	0x00000080
        /*12c0*/ 	.word	0x00000001
        /*12c4*/ 	.word	0x00000001


	//----- nvinfo : EIATTR_CRS_STACK_SIZE
	.align		4
.L_43:
        /*12c8*/ 	.byte	0x04, 0x1e
        /*12ca*/ 	.short	(.L_45 - .L_44)
.L_44:
        /*12cc*/ 	.word	0x00000000


	//----- nvinfo : EIATTR_CBANK_PARAM_SIZE
	.align		4
.L_45:
        /*12d0*/ 	.byte	0x03, 0x19
        /*12d2*/ 	.short	0x0050


	//----- nvinfo : EIATTR_PARAM_CBANK
	.align		4
        /*12d4*/ 	.byte	0x04, 0x0a
        /*12d6*/ 	.short	(.L_47 - .L_46)
	.align		4
.L_46:
        /*12d8*/ 	.word	index@(.nv.constant0.gluon_wgmma)
        /*12dc*/ 	.short	0x0210
        /*12de*/ 	.short	0x0050


	//----- nvinfo : EIATTR_SW_WAR
	.align		4
.L_47:
        /*12e0*/ 	.byte	0x04, 0x36
        /*12e2*/ 	.short	(.L_49 - .L_48)
.L_48:
        /*12e4*/ 	.word	0x00000008
.L_49:


//--------------------- .nv.callgraph             --------------------------
	.section	.nv.callgraph,"",@"SHT_CUDA_CALLGRAPH"
	.align	4
	.sectionentsize	8
	.align		4
        /*0000*/ 	.word	0x00000000
	.align		4
        /*0004*/ 	.word	0xffffffff
	.align		4
        /*0008*/ 	.word	0x00000000
	.align		4
        /*000c*/ 	.word	0xfffffffe
	.align		4
        /*0010*/ 	.word	0x00000000
	.align		4
        /*0014*/ 	.word	0xfffffffd
	.align		4
        /*0018*/ 	.word	0x00000000
	.align		4
        /*001c*/ 	.word	0xfffffffc


//--------------------- .text.gluon_wgmma         --------------------------
	.section	.text.gluon_wgmma,"ax",@progbits
	.align	128
        .global         gluon_wgmma
        .type           gluon_wgmma,@function
        .size           gluon_wgmma,(.L_x_52 - gluon_wgmma)
        .other          gluon_wgmma,@"STO_CUDA_ENTRY STV_DEFAULT"
gluon_wgmma:
.text.gluon_wgmma:
[----:B------:R-:W1:Y:S01]  /*0000*/  LDC R1, c[0x0][0x28] ;  /* 0x00000a00ff017b82 */ /* 0x000e620000000800 */
[----:B------:R-:W2:Y:S07]  /*0010*/  S2R R16, SR_TID.X ;  /* 0x0000000000107919 */ /* 0x000eae0000002100 */
[----:B------:R-:W3:Y:S01]  /*0020*/  S2UR UR4, SR_CgaCtaId ;  /* 0x00000000000479c3 */ /* 0x000ee20000008800 */
[----:B------:R-:W-:Y:S01]  /*0030*/  UMOV UR7, 0x400 ;  /* 0x0000040000077882 */ /* 0x000fe20000000000 */
[----:B------:R-:W-:Y:S01]  /*0040*/  ULDC UR6, c[0x0][0xc] ;  /* 0x0000030000067ab9 */ /* 0x000fe20000000800 */
[----:B------:R-:W-:Y:S01]  /*0050*/  ULDC.64 UR24, c[0x0][0x250] ;  /* 0x0000940000187ab9 */ /* 0x000fe20000000a00 */
[----:B------:R-:W-:Y:S01]  /*0060*/  BSSY B0, `(.L_x_0) ;  /* 0x000001f000007945 */ /* 0x000fe20003800000 */
[----:B-1----:R-:W-:-:S03]  /*0070*/  VIADD R1, R1, 0xfffffd90 ;  /* 0xfffffd9001017836 */ /* 0x002fc60000000000 */
[----:B------:R-:W1:Y:S08]  /*0080*/  LDC R6, c[0x0][0x228] ;  /* 0x00008a00ff067b82 */ /* 0x000e700000000800 */
[----:B------:R-:W4:Y:S08]  /*0090*/  LDC R13, c[0x0][0x230] ;  /* 0x00008c00ff0d7b82 */ /* 0x000f300000000800 */
[----:B------:R-:W-:Y:S01]  /*00a0*/  S2UR UR36, SR_CTAID.Y ;  /* 0x00000000002479c3 */ /* 0x000fe20000002600 */
[----:B---3--:R-:W-:-:S03]  /*00b0*/  ULEA UR7, UR4, UR7, 0x18 ;  /* 0x0000000704077291 */ /* 0x008fc6000f8ec03f */
[----:B------:R-:W-:Y:S01]  /*00c0*/  ULDC UR4, c[0x0][0x10] ;  /* 0x0000040000047ab9 */ /* 0x000fe20000000800 */
[----:B--2---:R-:W-:-:S03]  /*00d0*/  LOP3.LUT R3, R16, 0x7f, RZ, 0xc0, !PT ;  /* 0x0000007f10037812 */ /* 0x004fc600078ec0ff */
[----:B------:R-:W2:Y:S01]  /*00e0*/  S2UR UR5, SR_CTAID.Z ;  /* 0x00000000000579c3 */ /* 0x000ea20000002700 */
[----:B-1----:R-:W-:Y:S01]  /*00f0*/  VIADD R6, R6, 0xffffffff ;  /* 0xffffffff06067836 */ /* 0x002fe20000000000 */
[C---:B------:R-:W-:Y:S02]  /*0100*/  ISETP.GE.U32.AND P0, PT, R3.reuse, 0x20, PT ;  /* 0x000000200300780c */ /* 0x040fe40003f06070 */
[C---:B------:R-:W-:Y:S02]  /*0110*/  ISETP.NE.U32.AND P1, PT, R3.reuse, RZ, PT ;  /* 0x000000ff0300720c */ /* 0x040fe40003f25070 */
[----:B------:R-:W-:Y:S02]  /*0120*/  LEA R12, R3, UR7, 0x2 ;  /* 0x00000007030c7c11 */ /* 0x000fe4000f8e10ff */
[----:B------:R-:W1:Y:S01]  /*0130*/  S2UR UR37, SR_CTAID.X ;  /* 0x00000000002579c3 */ /* 0x000e620000002500 */
[----:B----4-:R-:W-:-:S06]  /*0140*/  VIADD R8, R13, 0xffffffff ;  /* 0xffffffff0d087836 */ /* 0x010fcc0000000000 */
[----:B------:R3:W-:Y:S01]  /*0150*/  @!P0 STS [R12], RZ ;  /* 0x000000ff0c008388 */ /* 0x0007e20000000800 */
[----:B------:R-:W-:-:S03]  /*0160*/  NOP ;  /* 0x0000000000007918 */ /* 0x000fc60000000000 */
[----:B------:R3:W-:Y:S01]  /*0170*/  @!P1 STS [UR7+0x24], R6 ;  /* 0x00002406ff009988 */ /* 0x0007e20008000807 */
[----:B--2---:R-:W-:-:S03]  /*0180*/  UIMAD UR4, UR5, UR4, UR36 ;  /* 0x00000004050472a4 */ /* 0x004fc6000f8e0224 */
[----:B------:R3:W-:Y:S01]  /*0190*/  @!P1 STS [UR7+0x20], R8 ;  /* 0x00002008ff009988 */ /* 0x0007e20008000807 */
[----:B-1----:R-:W-:-:S04]  /*01a0*/  UIMAD UR4, UR4, UR6, UR37 ;  /* 0x00000006040472a4 */ /* 0x002fc8000f8e0225 */
[----:B------:R-:W-:-:S04]  /*01b0*/  UIMAD UR4, UR4, 0x180, URZ ;  /* 0x00000180040478a4 */ /* 0x000fc8000f8e023f */
[----:B------:R-:W-:-:S04]  /*01c0*/  UIADD3 UR20, UP0, UR4, UR24, URZ ;  /* 0x0000001804147290 */ /* 0x000fc8000ff1e03f */
[----:B------:R-:W-:Y:S01]  /*01d0*/  ULEA.HI.X.SX32 UR21, UR4, UR25, 0x1, UP0 ;  /* 0x0000001904157291 */ /* 0x000fe200080f0e3f */
[----:B---3--:R-:W-:Y:S11]  /*01e0*/  @P1 BRA `(.L_x_1) ;  /* 0x0000000000181947 */ /* 0x008ff60003800000 */
[----:B------:R-:W1:Y:S01]  /*01f0*/  LDS R0, [UR7+0x8] ;  /* 0x00000807ff007984 */ /* 0x000e620008000800 */
[----:B------:R-:W2:Y:S01]  /*0200*/  LDC.64 R10, c[0x0][0x210] ;  /* 0x00008400ff0a7b82 */ /* 0x000ea20000000a00 */
[----:B------:R-:W-:Y:S02]  /*0210*/  IMAD.MOV.U32 R5, RZ, RZ, 0x70 ;  /* 0x00000070ff057424 */ /* 0x000fe400078e00ff */
[----:B--2---:R2:W-:Y:S03]  /*0220*/  STS.64 [UR7], R10 ;  /* 0x0000000aff007988 */ /* 0x0045e60008000a07 */
[----:B-1----:R-:W-:-:S05]  /*0230*/  LOP3.LUT R0, R0, 0x10, R5, 0xd8, !PT ;  /* 0x0000001000007812 */ /* 0x002fca00078ed805 */
[----:B------:R2:W-:Y:S02]  /*0240*/  STS [UR7+0x8], R0 ;  /* 0x00000800ff007988 */ /* 0x0005e40008000807 */
.L_x_1:
[----:B------:R-:W-:Y:S05]  /*0250*/  BSYNC B0 ;  /* 0x0000000000007941 */ /* 0x000fea0003800000 */
.L_x_0:
[----:B------:R-:W-:Y:S04]  /*0260*/  BSSY B0, `(.L_x_2) ;  /* 0x000000a000007945 */ /* 0x000fe80003800000 */
[----:B------:R-:W-:Y:S05]  /*0270*/  @P1 BRA `(.L_x_3) ;  /* 0x0000000000201947 */ /* 0x000fea0003800000 */
[----:B--2---:R-:W1:Y:S01]  /*0280*/  LDS R0, [UR7+0x34] ;  /* 0x00003407ff007984 */ /* 0x004e620008000800 */
[----:B------:R-:W-:Y:S02]  /*0290*/  IMAD.MOV.U32 R5, RZ, RZ, 0x3f000000 ;  /* 0x3f000000ff057424 */ /* 0x000fe400078e00ff */
[----:B------:R-:W-:Y:S01]  /*02a0*/  @!P1 IMAD.MOV.U32 R2, RZ, RZ, 0x7f ;  /* 0x0000007fff029424 */ /* 0x000fe200078e00ff */
[----:B------:R-:W2:Y:S02]  /*02b0*/  @!P1 LDS R7, [UR7+0x38] ;  /* 0x00003807ff079984 */ /* 0x000ea40008000800 */
[----:B-1----:R-:W-:Y:S02]  /*02c0*/  LOP3.LUT R0, R0, 0xff000000, R5, 0xb8, !PT ;  /* 0xff00000000007812 */ /* 0x002fe400078eb805 */
[----:B--2---:R-:W-:-:S03]  /*02d0*/  @!P1 LOP3.LUT R2, R7, 0xff, R2, 0xb8, !PT ;  /* 0x000000ff07029812 */ /* 0x004fc600078eb802 */
[----:B------:R1:W-:Y:S04]  /*02e0*/  STS [UR7+0x34], R0 ;  /* 0x00003400ff007988 */ /* 0x0003e80008000807 */
[----:B------:R1:W-:Y:S02]  /*02f0*/  @!P1 STS [UR7+0x38], R2 ;  /* 0x00003802ff009988 */ /* 0x0003e40008000807 */
.L_x_3:
[----:B------:R-:W-:Y:S05]  /*0300*/  BSYNC B0 ;  /* 0x0000000000007941 */ /* 0x000fea0003800000 */
.L_x_2:
[----:B------:R-:W-:Y:S04]  /*0310*/  BSSY B0, `(.L_x_4) ;  /* 0x000000e000007945 */ /* 0x000fe80003800000 */
[----:B------:R-:W-:Y:S05]  /*0320*/  @P1 BRA `(.L_x_5) ;  /* 0x0000000000301947 */ /* 0x000fea0003800000 */
[----:B-1----:R-:W1:Y:S01]  /*0330*/  LDS R2, [UR7+0x34] ;  /* 0x00003407ff027984 */ /* 0x002e620008000800 */
[----:B------:R-:W3:Y:S03]  /*0340*/  LDC.64 R4, c[0x0][0x238] ;  /* 0x00008e00ff047b82 */ /* 0x000ee60000000a00 */
[----:B--2---:R-:W2:Y:S01]  /*0350*/  LDS R0, [UR7+0x1c] ;  /* 0x00001c07ff007984 */ /* 0x004ea20008000800 */
[C---:B---3--:R-:W-:Y:S01]  /*0360*/  SHF.L.U64.HI R5, R4.reuse, 0x1, R5 ;  /* 0x0000000104057819 */ /* 0x048fe20000010205 */
[----:B------:R-:W-:-:S03]  /*0370*/  IMAD.SHL.U32 R4, R4, 0x2, RZ ;  /* 0x0000000204047824 */ /* 0x000fc600078e00ff */
[--C-:B------:R-:W-:Y:S02]  /*0380*/  SHF.R.U32.HI R7, RZ, 0x4, R5.reuse ;  /* 0x00000004ff077819 */ /* 0x100fe40000011605 */
[----:B------:R-:W-:-:S05]  /*0390*/  SHF.R.U64 R4, R4, 0x4, R5 ;  /* 0x0000000404047819 */ /* 0x000fca0000001205 */
[----:B------:R3:W-:Y:S01]  /*03a0*/  STS [UR7+0xc], R4 ;  /* 0x00000c04ff007988 */ /* 0x0007e20008000807 */
[----:B-1----:R-:W-:Y:S02]  /*03b0*/  LOP3.LUT R2, R2, 0x7, RZ, 0xb8, !PT ;  /* 0x0000000702027812 */ /* 0x002fe400078eb8ff */
[----:B--2---:R-:W-:-:S03]  /*03c0*/  LOP3.LUT R0, R0, 0xf, R7, 0xb8, !PT ;  /* 0x0000000f00007812 */ /* 0x004fc600078eb807 */
[----:B------:R3:W-:Y:S04]  /*03d0*/  STS [UR7+0x34], R2 ;  /* 0x00003402ff007988 */ /* 0x0007e80008000807 */
[----:B------:R3:W-:Y:S02]  /*03e0*/  STS [UR7+0x1c], R0 ;  /* 0x00001c00ff007988 */ /* 0x0007e40008000807 */
.L_x_5:
[----:B------:R-:W-:Y:S05]  /*03f0*/  BSYNC B0 ;  /* 0x0000000000007941 */ /* 0x000fea0003800000 */
.L_x_4:
[----:B------:R-:W-:Y:S04]  /*0400*/  BSSY B1, `(.L_x_6) ;  /* 0x000001b000017945 */ /* 0x000fe80003800000 */
[----:B------:R-:W-:Y:S01]  /*0410*/  BSSY B0, `(.L_x_7) ;  /* 0x0000016000007945 */ /* 0x000fe20003800000 */
[----:B-123--:R-:W-:-:S03]  /*0420*/  IMAD.MOV.U32 R0, RZ, RZ, RZ ;  /* 0x000000ffff007224 */ /* 0x00efc600078e00ff */
[----:B------:R-:W-:Y:S05]  /*0430*/  @P1 BRA `(.L_x_8) ;  /* 0x0000000000201947 */ /* 0x000fea0003800000 */
[----:B------:R-:W1:Y:S02]  /*0440*/  LDS R2, [UR7+0x34] ;  /* 0x00003407ff027984 */ /* 0x000e640008000800 */
[----:B-1----:R-:W-:-:S05]  /*0450*/  LOP3.LUT R2, R2, 0x38, RZ, 0xb8, !PT ;  /* 0x0000003802027812 */ /* 0x002fca00078eb8ff */
[----:B------:R1:W-:Y:S01]  /*0460*/  STS [UR7+0x34], R2 ;  /* 0x00003402ff007988 */ /* 0x0003e20008000807 */
[----:B------:R-:W-:Y:S05]  /*0470*/  @P1 BRA `(.L_x_9) ;  /* 0x0000000000201947 */ /* 0x000fea0003800000 */
[----:B-1----:R-:W1:Y:S01]  /*0480*/  LDS R2, [UR7+0x8] ;  /* 0x00000807ff027984 */ /* 0x002e620008000800 */
[----:B------:R-:W-:-:S05]  /*0490*/  IMAD.MOV.U32 R5, RZ, RZ, 0x780 ;  /* 0x00000780ff057424 */ /* 0x000fca00078e00ff */
[----:B-1----:R-:W-:-:S05]  /*04a0*/  LOP3.LUT R2, R2, 0x500, R5, 0xd8, !PT ;  /* 0x0000050002027812 */ /* 0x002fca00078ed805 */
[----:B------:R1:W-:Y:S02]  /*04b0*/  STS [UR7+0x8], R2 ;  /* 0x00000802ff007988 */ /* 0x0003e40008000807 */
.L_x_8:
[----:B------:R-:W-:Y:S05]  /*04c0*/  @P1 BRA `(.L_x_10) ;  /* 0x0000000000281947 */ /* 0x000fea0003800000 */
[----:B-1----:R-:W1:Y:S02]  /*04d0*/  LDS R2, [UR7+0x8] ;  /* 0x00000807ff027984 */ /* 0x002e640008000800 */
[----:B-1----:R-:W-:-:S05]  /*04e0*/  LOP3.LUT R2, R2, 0x1800, RZ, 0xb8, !PT ;  /* 0x0000180002027812 */ /* 0x002fca00078eb8ff */
[----:B------:R2:W-:Y:S02]  /*04f0*/  STS [UR7+0x8], R2 ;  /* 0x00000802ff007988 */ /* 0x0005e40008000807 */
.L_x_9:
[----:B------:R-:W-:Y:S05]  /*0500*/  @P1 BREAK B0 ;  /* 0x0000000000001942 */ /* 0x000fea0003800000 */
[----:B------:R-:W-:Y:S05]  /*0510*/  @P1 BRA `(.L_x_11) ;  /* 0x0000000000241947 */ /* 0x000fea0003800000 */
[----:B------:R-:W3:Y:S01]  /*0520*/  LDS R5, [UR7+0x8] ;  /* 0x00000807ff057984 */ /* 0x000ee20008000800 */
[----:B-12---:R-:W-:-:S05]  /*0530*/  IMAD.MOV.U32 R2, RZ, RZ, 0x6000 ;  /* 0x00006000ff027424 */ /* 0x006fca00078e00ff */
[----:B---3--:R-:W-:-:S04]  /*0540*/  LOP3.LUT R2, R5, 0x6000, R2, 0xd8, !PT ;  /* 0x0000600005027812 */ /* 0x008fc800078ed802 */
[----:B------:R-:W-:-:S05]  /*0550*/  LOP3.LUT R2, R2, 0x400000, RZ, 0xb8, !PT ;  /* 0x0040000002027812 */ /* 0x000fca00078eb8ff */
[----:B------:R2:W-:Y:S02]  /*0560*/  STS [UR7+0x8], R2 ;  /* 0x00000802ff007988 */ /* 0x0005e40008000807 */
.L_x_10:
[----:B------:R-:W-:Y:S05]  /*0570*/  BSYNC B0 ;  /* 0x0000000000007941 */ /* 0x000fea0003800000 */
.L_x_7:
[----:B-12---:R-:W1:Y:S02]  /*0580*/  @!P1 LDS R2, [UR7+0x8] ;  /* 0x00000807ff029984 */ /* 0x006e640008000800 */
[----:B-1----:R-:W-:-:S05]  /*0590*/  @!P1 LOP3.LUT R2, R2, 0x8000, RZ, 0xb8, !PT ;  /* 0x0000800002029812 */ /* 0x002fca00078eb8ff */
[----:B------:R3:W-:Y:S02]  /*05a0*/  @!P1 STS [UR7+0x8], R2 ;  /* 0x00000802ff009988 */ /* 0x0007e40008000807 */
.L_x_11:
[----:B------:R-:W-:Y:S05]  /*05b0*/  BSYNC B1 ;  /* 0x0000000000017941 */ /* 0x000fea0003800000 */
.L_x_6:
[----:B------:R-:W-:Y:S05]  /*05c0*/  WARPSYNC.ALL ;  /* 0x0000000000007948 */ /* 0x000fea0003800000 */
[----:B------:R-:W4:Y:S02]  /*05d0*/  LDC R7, c[0x0][0x22c] ;  /* 0x00008b00ff077b82 */ /* 0x000f240000000800 */
[----:B----4-:R-:W-:Y:S01]  /*05e0*/  VIADD R7, R7, 0xffffffff ;  /* 0xffffffff07077836 */ /* 0x010fe20000000000 */
[----:B------:R-:W-:Y:S06]  /*05f0*/  @P0 BRA `(.L_x_12) ;  /* 0x0000000000280947 */ /* 0x000fec0003800000 */
[----:B-123--:R-:W1:Y:S01]  /*0600*/  S2R R2, SR_LANEID ;  /* 0x0000000000027919 */ /* 0x00ee620000000000 */
[----:B------:R-:W-:Y:S05]  /*0610*/  WARPSYNC.ALL ;  /* 0x0000000000007948 */ /* 0x000fea0003800000 */
[----:B-1----:R-:W-:-:S05]  /*0620*/  IMAD.SHL.U32 R2, R2, 0x4, RZ ;  /* 0x0000000402027824 */ /* 0x002fca00078e00ff */
[----:B------:R-:W1:Y:S01]  /*0630*/  LDS R9, [R2+UR7] ;  /* 0x0000000702097984 */ /* 0x000e620008000800 */
[----:B------:R-:W-:-:S05]  /*0640*/  IADD3 R4, P2, R2, UR20, RZ ;  /* 0x0000001402047c10 */ /* 0x000fca000ff5e0ff */
[----:B------:R-:W-:-:S05]  /*0650*/  IMAD.X R5, RZ, RZ, UR21, P2 ;  /* 0x00000015ff057e24 */ /* 0x000fca00090e06ff */
[----:B-1----:R4:W5:Y:S01]  /*0660*/  ATOMG.E.EXCH.STRONG.GPU PT, RZ, [R4], R9 ;  /* 0x0000000904ff73a8 */ /* 0x00296200041ee100 */
[----:B------:R-:W-:-:S04]  /*0670*/  DEPBAR {5,4,3,2,1,0} ;  /* 0x0000003f0000791a */ /* 0x000fc80000000000 */
[----:B------:R4:W-:Y:S01]  /*0680*/  UTMACCTL.IV [UR20] ;  /* 0x00000000140079b9 */ /* 0x0009e20008000000 */
[----:B------:R-:W-:Y:S01]  /*0690*/  NOP ;  /* 0x0000000000007918 */ /* 0x000fe20000000000 */
.L_x_12:
[----:B------:R-:W-:Y:S05]  /*06a0*/  @P0 BRA `(.L_x_13) ;  /* 0x00000000000c0947 */ /* 0x000fea0003800000 */
[----:B------:R0:W-:Y:S01]  /*06b0*/  UTMACMDFLUSH ;  /* 0x00000000000079b7 */ /* 0x0001e20000000000 */
[----:B------:R-:W-:Y:S05]  /*06c0*/  @P0 BRA `(.L_x_13) ;  /* 0x0000000000040947 */ /* 0x000fea0003800000 */
[----:B------:R-:W-:-:S04]  /*06d0*/  DEPBAR.LE SB0, 0x0 ;  /* 0x000080000000791a */ /* 0x000fc80000000000 */
.L_x_13:
[----:B------:R-:W-:Y:S05]  /*06e0*/  WARPSYNC.ALL ;  /* 0x0000000000007948 */ /* 0x000fea0003800000 */
[----:B-----5:R-:W-:Y:S06]  /*06f0*/  BAR.SYNC.DEFER_BLOCKING 0x0 ;  /* 0x0000000000007b1d */ /* 0x020fec0000010000 */
[----:B------:R-:W-:Y:S02]  /*0700*/  BSSY B1, `(.L_x_14) ;  /* 0x000000b000017945 */ /* 0x000fe40003800000 */
[----:B------:R-:W-:Y:S06]  /*0710*/  BAR.SYNC.DEFER_BLOCKING 0x0 ;  /* 0x0000000000007b1d */ /* 0x000fec0000010000 */
[----:B------:R1:W-:Y:S01]  /*0720*/  @!P0 STS [R12], RZ ;  /* 0x000000ff0c008388 */ /* 0x0003e20000000800 */
[----:B------:R-:W-:Y:S01]  /*0730*/  NOP ;  /* 0x0000000000007918 */ /* 0x000fe20000000000 */
[----:B------:R-:W-:Y:S05]  /*0740*/  @P1 BRA `(.L_x_15) ;  /* 0x0000000000181947 */ /* 0x000fea0003800000 */
[----:B-123--:R-:W1:Y:S01]  /*0750*/  LDS R2, [UR7+0x8] ;  /* 0x00000807ff027984 */ /* 0x00ee620008000800 */
[----:B------:R-:W2:Y:S01]  /*0760*/  LDC.64 R10, c[0x0][0x218] ;  /* 0x00008600ff0a7b82 */ /* 0x000ea20000000a00 */
[----:B----4-:R-:W-:Y:S02]  /*0770*/  IMAD.MOV.U32 R5, RZ, RZ, 0x70 ;  /* 0x00000070ff057424 */ /* 0x010fe400078e00ff */
[----:B--2---:R2:W-:Y:S03]  /*0780*/  STS.64 [UR7], R10 ;  /* 0x0000000aff007988 */ /* 0x0045e60008000a07 */
[----:B-1----:R-:W-:-:S05]  /*0790*/  LOP3.LUT R2, R2, 0x10, R5, 0xd8, !PT ;  /* 0x0000001002027812 */ /* 0x002fca00078ed805 */
[----:B------:R2:W-:Y:S02]  /*07a0*/  STS [UR7+0x8], R2 ;  /* 0x00000802ff007988 */ /* 0x0005e40008000807 */
.L_x_15:
[----:B----4-:R-:W-:Y:S05]  /*07b0*/  BSYNC B1 ;  /* 0x0000000000017941 */ /* 0x010fea0003800000 */
.L_x_14:
[----:B------:R-:W-:Y:S04]  /*07c0*/  BSSY B1, `(.L_x_16) ;  /* 0x000000a000017945 */ /* 0x000fe80003800000 */
[----:B------:R-:W-:Y:S05]  /*07d0*/  @P1 BRA `(.L_x_17) ;  /* 0x0000000000201947 */ /* 0x000fea0003800000 */
[----:B-123--:R-:W1:Y:S01]  /*07e0*/  LDS R2, [UR7+0x34] ;  /* 0x00003407ff027984 */ /* 0x00ee620008000800 */
[----:B------:R-:W-:Y:S02]  /*07f0*/  IMAD.MOV.U32 R9, RZ, RZ, 0x3f000000 ;  /* 0x3f000000ff097424 */ /* 0x000fe400078e00ff */
[----:B------:R-:W-:Y:S01]  /*0800*/  @!P1 IMAD.MOV.U32 R4, RZ, RZ, 0x3f ;  /* 0x0000003fff049424 */ /* 0x000fe200078e00ff */
[----:B------:R-:W2:Y:S02]  /*0810*/  @!P1 LDS R5, [UR7+0x38] ;  /* 0x00003807ff059984 */ /* 0x000ea40008000800 */
[----:B-1----:R-:W-:Y:S02]  /*0820*/  LOP3.LUT R2, R2, 0xff000000, R9, 0xb8, !PT ;  /* 0xff00000002027812 */ /* 0x002fe400078eb809 */
[----:B--2---:R-:W-:-:S03]  /*0830*/  @!P1 LOP3.LUT R4, R5, 0xff, R4, 0xb8, !PT ;  /* 0x000000ff05049812 */ /* 0x004fc600078eb804 */
[----:B------:R4:W-:Y:S04]  /*0840*/  STS [UR7+0x34], R2 ;  /* 0x00003402ff007988 */ /* 0x0009e80008000807 */
[----:B------:R4:W-:Y:S02]  /*0850*/  @!P1 STS [UR7+0x38], R4 ;  /* 0x00003804ff009988 */ /* 0x0009e40008000807 */
.L_x_17:
[----:B------:R-:W-:Y:S05]  /*0860*/  BSYNC B1 ;  /* 0x0000000000017941 */ /* 0x000fea0003800000 */
.L_x_16:
[----:B------:R-:W-:Y:S04]  /*0870*/  BSSY B1, `(.L_x_18) ;  /* 0x0000004000017945 */ /* 0x000fe80003800000 */
[----:B------:R-:W-:Y:S05]  /*0880*/  @P1 BRA `(.L_x_19) ;  /* 0x0000000000081947 */ /* 0x000fea0003800000 */
[----:B------:R1:W-:Y:S04]  /*0890*/  STS [UR7+0x24], R8 ;  /* 0x00002408ff007988 */ /* 0x0003e80008000807 */
[----:B------:R1:W-:Y:S02]  /*08a0*/  STS [UR7+0x20], R7 ;  /* 0x00002007ff007988 */ /* 0x0003e40008000807 */
.L_x_19:
[----:B------:R-:W-:Y:S05]  /*08b0*/  BSYNC B1 ;  /* 0x0000000000017941 */ /* 0x000fea0003800000 */
.L_x_18:
[----:B------:R-:W-:Y:S04]  /*08c0*/  BSSY B1, `(.L_x_20) ;  /* 0x000000e000017945 */ /* 0x000fe80003800000 */
[----:B------:R-:W-:Y:S05]  /*08d0*/  @P1 BRA `(.L_x_21) ;  /* 0x0000000000301947 */ /* 0x000fea0003800000 */
[----:B----4-:R-:W4:Y:S01]  /*08e0*/  LDS R4, [UR7+0x34] ;  /* 0x00003407ff047984 */ /* 0x010f220008000800 */
[----:B--2---:R-:W2:Y:S03]  /*08f0*/  LDC.64 R10, c[0x0][0x240] ;  /* 0x00009000ff0a7b82 */ /* 0x004ea60000000a00 */
[----:B-1-3--:R-:W1:Y:S01]  /*0900*/  LDS R2, [UR7+0x1c] ;  /* 0x00001c07ff027984 */ /* 0x00ae620008000800 */
[C---:B--2---:R-:W-:Y:S01]  /*0910*/  SHF.L.U64.HI R8, R10.reuse, 0x1, R11 ;  /* 0x000000010a087819 */ /* 0x044fe2000001020b */
[----:B------:R-:W-:-:S03]  /*0920*/  IMAD.SHL.U32 R5, R10, 0x2, RZ ;  /* 0x000000020a057824 */ /* 0x000fc600078e00ff */
[--C-:B------:R-:W-:Y:S02]  /*0930*/  SHF.R.U32.HI R9, RZ, 0x4, R8.reuse ;  /* 0x00000004ff097819 */ /* 0x100fe40000011608 */
[----:B------:R-:W-:-:S05]  /*0940*/  SHF.R.U64 R5, R5, 0x4, R8 ;  /* 0x0000000405057819 */ /* 0x000fca0000001208 */
[----:B------:R2:W-:Y:S01]  /*0950*/  STS [UR7+0xc], R5 ;  /* 0x00000c05ff007988 */ /* 0x0005e20008000807 */
[----:B----4-:R-:W-:Y:S02]  /*0960*/  LOP3.LUT R4, R4, 0x7, RZ, 0xb8, !PT ;  /* 0x0000000704047812 */ /* 0x010fe400078eb8ff */
[----:B-1----:R-:W-:-:S03]  /*0970*/  LOP3.LUT R2, R2, 0xf, R9, 0xb8, !PT ;  /* 0x0000000f02027812 */ /* 0x002fc600078eb809 */
[----:B------:R2:W-:Y:S04]  /*0980*/  STS [UR7+0x34], R4 ;  /* 0x00003404ff007988 */ /* 0x0005e80008000807 */
[----:B------:R2:W-:Y:S02]  /*0990*/  STS [UR7+0x1c], R2 ;  /* 0x00001c02ff007988 */ /* 0x0005e40008000807 */
.L_x_21:
[----:B------:R-:W-:Y:S05]  /*09a0*/  BSYNC B1 ;  /* 0x0000000000017941 */ /* 0x000fea0003800000 */
.L_x_20:
[----:B------:R-:W-:Y:S04]  /*09b0*/  BSSY B2, `(.L_x_22) ;  /* 0x000001a000027945 */ /* 0x000fe80003800000 */
[----:B------:R-:W-:Y:S04]  /*09c0*/  BSSY B1, `(.L_x_23) ;  /* 0x0000015000017945 */ /* 0x000fe80003800000 */
[----:B------:R-:W-:Y:S05]  /*09d0*/  @P1 BRA `(.L_x_24) ;  /* 0x0000000000201947 */ /* 0x000fea0003800000 */
[----:B-1234-:R-:W1:Y:S02]  /*09e0*/  LDS R2, [UR7+0x34] ;  /* 0x00003407ff027984 */ /* 0x01ee640008000800 */
[----:B-1----:R-:W-:-:S05]  /*09f0*/  LOP3.LUT R2, R2, 0x38, RZ, 0xb8, !PT ;  /* 0x0000003802027812 */ /* 0x002fca00078eb8ff */
[----:B------:R1:W-:Y:S01]  /*0a00*/  STS [UR7+0x34], R2 ;  /* 0x00003402ff007988 */ /* 0x0003e20008000807 */
[----:B------:R-:W-:Y:S05]  /*0a10*/  @P1 BRA `(.L_x_25) ;  /* 0x0000000000201947 */ /* 0x000fea0003800000 */
[----:B-1----:R-:W1:Y:S01]  /*0a20*/  LDS R2, [UR7+0x8] ;  /* 0x00000807ff027984 */ /* 0x002e620008000800 */
[----:B------:R-:W-:-:S05]  /*0a30*/  IMAD.MOV.U32 R5, RZ, RZ, 0x780 ;  /* 0x00000780ff057424 */ /* 0x000fca00078e00ff */
[----:B-1----:R-:W-:-:S05]  /*0a40*/  LOP3.LUT R2, R2, 0x500, R5, 0xd8, !PT ;  /* 0x0000050002027812 */ /* 0x002fca00078ed805 */
[----:B------:R1:W-:Y:S02]  /*0a50*/  STS [UR7+0x8], R2 ;  /* 0x00000802ff007988 */ /* 0x0003e40008000807 */
.L_x_24:
[----:B------:R-:W-:Y:S05]  /*0a60*/  @P1 BRA `(.L_x_26) ;  /* 0x0000000000281947 */ /* 0x000fea0003800000 */
[----:B-1234-:R-:W1:Y:S02]  /*0a70*/  LDS R2, [UR7+0x8] ;  /* 0x00000807ff027984 */ /* 0x01ee640008000800 */
[----:B-1----:R-:W-:-:S05]  /*0a80*/  LOP3.LUT R2, R2, 0x1800, RZ, 0xb8, !PT ;  /* 0x0000180002027812 */ /* 0x002fca00078eb8ff */
[----:B------:R2:W-:Y:S02]  /*0a90*/  STS [UR7+0x8], R2 ;  /* 0x00000802ff007988 */ /* 0x0005e40008000807 */
.L_x_25:
[----:B------:R-:W-:Y:S05]  /*0aa0*/  @P1 BREAK B1 ;  /* 0x0000000000011942 */ /* 0x000fea0003800000 */
[----:B------:R-:W-:Y:S05]  /*0ab0*/  @P1 BRA `(.L_x_27) ;  /* 0x0000000000241947 */ /* 0x000fea0003800000 */
[----:B-12---:R-:W1:Y:S01]  /*0ac0*/  LDS R2, [UR7+0x8] ;  /* 0x00000807ff027984 */ /* 0x006e620008000800 */
[----:B------:R-:W-:-:S05]  /*0ad0*/  IMAD.MOV.U32 R5, RZ, RZ, 0x6000 ;  /* 0x00006000ff057424 */ /* 0x000fca00078e00ff */
[----:B-1----:R-:W-:-:S04]  /*0ae0*/  LOP3.LUT R2, R2, 0x6000, R5, 0xd8, !PT ;  /* 0x0000600002027812 */ /* 0x002fc800078ed805 */
[----:B------:R-:W-:-:S05]  /*0af0*/  LOP3.LUT R2, R2, 0x400000, RZ, 0xb8, !PT ;  /* 0x0040000002027812 */ /* 0x000fca00078eb8ff */
[----:B------:R1:W-:Y:S02]  /*0b00*/  STS [UR7+0x8], R2 ;  /* 0x00000802ff007988 */ /* 0x0003e40008000807 */
.L_x_26:
[----:B------:R-:W-:Y:S05]  /*0b10*/  BSYNC B1 ;  /* 0x0000000000017941 */ /* 0x000fea0003800000 */
.L_x_23:
[----:B-1234-:R-:W1:Y:S02]  /*0b20*/  @!P1 LDS R2, [UR7+0x8] ;  /* 0x00000807ff029984 */ /* 0x01ee640008000800 */
[----:B-1----:R-:W-:-:S05]  /*0b30*/  @!P1 LOP3.LUT R2, R2, 0x8000, RZ, 0xb8, !PT ;  /* 0x0000800002029812 */ /* 0x002fca00078eb8ff */
[----:B------:R3:W-:Y:S02]  /*0b40*/  @!P1 STS [UR7+0x8], R2 ;  /* 0x00000802ff009988 */ /* 0x0007e40008000807 */
.L_x_27:
[----:B------:R-:W-:Y:S05]  /*0b50*/  BSYNC B2 ;  /* 0x0000000000027941 */ /* 0x000fea0003800000 */
.L_x_22:
[----:B------:R-:W-:Y:S05]  /*0b60*/  WARPSYNC.ALL ;  /* 0x0000000000007948 */ /* 0x000fea0003800000 */
[----:B------:R-:W-:-:S04]  /*0b70*/  UIADD3 UR23, UR4, 0x80, URZ ;  /* 0x0000008004177890 */ /* 0x000fc8000fffe03f */
[----:B------:R-:W-:-:S04]  /*0b80*/  UIADD3 UR22, UP0, UR23, UR24, URZ ;  /* 0x0000001817167290 */ /* 0x000fc8000ff1e03f */
[----:B------:R-:W-:Y:S01]  /*0b90*/  ULEA.HI.X.SX32 UR23, UR23, UR25, 0x1, UP0 ;  /* 0x0000001917177291 */ /* 0x000fe200080f0e3f */
[----:B------:R-:W-:Y:S11]  /*0ba0*/  @P0 BRA `(.L_x_28) ;  /* 0x0000000000280947 */ /* 0x000ff60003800000 */
        /* <DEDUP_REMOVED lines=10> */
.L_x_28:
[----:B------:R-:W-:Y:S05]  /*0c50*/  @P0 BRA `(.L_x_29) ;  /* 0x00000000000c0947 */ /* 0x000fea0003800000 */
[----:B------:R0:W-:Y:S01]  /*0c60*/  UTMACMDFLUSH ;  /* 0x00000000000079b7 */ /* 0x0001e20000000000 */
[----:B------:R-:W-:Y:S05]  /*0c70*/  @P0 BRA `(.L_x_29) ;  /* 0x0000000000040947 */ /* 0x000fea0003800000 */
[----:B------:R-:W-:-:S04]  /*0c80*/  DEPBAR.LE SB0, 0x0 ;  /* 0x000080000000791a */ /* 0x000fc80000000000 */
.L_x_29:
        /* <DEDUP_REMOVED lines=8> */
[----:B----4-:R-:W2:Y:S01]  /*0d10*/  LDC.64 R8, c[0x0][0x220] ;  /* 0x00008800ff087b82 */ /* 0x010ea20000000a00 */
[----:B------:R-:W-:Y:S02]  /*0d20*/  IMAD.MOV.U32 R5, RZ, RZ, 0x70 ;  /* 0x00000070ff057424 */ /* 0x000fe400078e00ff */
[----:B--2---:R2:W-:Y:S03]  /*0d30*/  STS.64 [UR7], R8 ;  /* 0x00000008ff007988 */ /* 0x0045e60008000a07 */
[----:B-1----:R-:W-:-:S05]  /*0d40*/  LOP3.LUT R2, R2, 0x10, R5, 0xd8, !PT ;  /* 0x0000001002027812 */ /* 0x002fca00078ed805 */
[----:B------:R2:W-:Y:S02]  /*0d50*/  STS [UR7+0x8], R2 ;  /* 0x00000802ff007988 */ /* 0x0005e40008000807 */
.L_x_31:
[----:B----4-:R-:W-:Y:S05]  /*0d60*/  BSYNC B2 ;  /* 0x0000000000027941 */ /* 0x010fea0003800000 */
.L_x_30:
[----:B------:R-:W-:Y:S04]  /*0d70*/  BSSY B3, `(.L_x_32) ;  /* 0x0000011000037945 */ /* 0x000fe80003800000 */
[----:B------:R-:W-:Y:S04]  /*0d80*/  BSSY B2, `(.L_x_33) ;  /* 0x000000e000027945 */ /* 0x000fe80003800000 */
[----:B------:R-:W-:Y:S05]  /*0d90*/  @P1 BRA `(.L_x_34) ;  /* 0x0000000000241947 */ /* 0x000fea0003800000 */
[----:B-123--:R-:W1:Y:S01]  /*0da0*/  LDS R2, [UR7+0x34] ;  /* 0x00003407ff027984 */ /* 0x00ee620008000800 */
[----:B------:R-:W-:-:S05]  /*0db0*/  IMAD.MOV.U32 R5, RZ, RZ, 0x3f000000 ;  /* 0x3f000000ff057424 */ /* 0x000fca00078e00ff */
[----:B-1----:R-:W-:-:S05]  /*0dc0*/  LOP3.LUT R2, R2, 0xff000000, R5, 0xb8, !PT ;  /* 0xff00000002027812 */ /* 0x002fca00078eb805 */
[----:B------:R1:W-:Y:S01]  /*0dd0*/  STS [UR7+0x34], R2 ;  /* 0x00003402ff007988 */ /* 0x0003e20008000807 */
[----:B------:R-:W-:Y:S05]  /*0de0*/  @P1 BRA `(.L_x_35) ;  /* 0x00000000001c1947 */ /* 0x000fea0003800000 */
[----:B-1----:R-:W1:Y:S01]  /*0df0*/  LDS R2, [UR7+0x38] ;  /* 0x00003807ff027984 */ /* 0x002e620008000800 */
[----:B------:R-:W-:-:S05]  /*0e00*/  IMAD.MOV.U32 R5, RZ, RZ, 0x7f ;  /* 0x0000007fff057424 */ /* 0x000fca00078e00ff */
[----:B-1----:R-:W-:-:S05]  /*0e10*/  LOP3.LUT R2, R2, 0xff, R5, 0xb8, !PT ;  /* 0x000000ff02027812 */ /* 0x002fca00078eb805 */
[----:B------:R4:W-:Y:S02]  /*0e20*/  STS [UR7+0x38], R2 ;  /* 0x00003802ff007988 */ /* 0x0009e40008000807 */
.L_x_34:
[----:B------:R-:W-:Y:S05]  /*0e30*/  @P1 BREAK B2 ;  /* 0x0000000000021942 */ /* 0x000fea0003800000 */
[----:B------:R-:W-:Y:S05]  /*0e40*/  @P1 BRA `(.L_x_36) ;  /* 0x00000000000c1947 */ /* 0x000fea0003800000 */
[----:B------:R1:W-:Y:S02]  /*0e50*/  STS [UR7+0x20], R7 ;  /* 0x00002007ff007988 */ /* 0x0003e40008000807 */
.L_x_35:
[----:B------:R-:W-:Y:S05]  /*0e60*/  BSYNC B2 ;  /* 0x0000000000027941 */ /* 0x000fea0003800000 */
.L_x_33:
[----:B------:R1:W-:Y:S02]  /*0e70*/  @!P1 STS [UR7+0x24], R6 ;  /* 0x00002406ff009988 */ /* 0x0003e40008000807 */
.L_x_36:
[----:B------:R-:W-:Y:S05]  /*0e80*/  BSYNC B3 ;  /* 0x0000000000037941 */ /* 0x000fea0003800000 */
.L_x_32:
[----:B------:R-:W-:Y:S05]  /*0e90*/  WARPSYNC.ALL ;  /* 0x0000000000007948 */ /* 0x000fea0003800000 */
[----:B------:R-:W-:Y:S04]  /*0ea0*/  BSSY B3, `(.L_x_37) ;  /* 0x000000e000037945 */ /* 0x000fe80003800000 */
[----:B------:R-:W-:Y:S05]  /*0eb0*/  @P1 BRA `(.L_x_38) ;  /* 0x0000000000301947 */ /* 0x000fea0003800000 */
[----:B------:R-:W5:Y:S01]  /*0ec0*/  LDS R4, [UR7+0x34] ;  /* 0x00003407ff047984 */ /* 0x000f620008000800 */
[----:B--2---:R-:W2:Y:S03]  /*0ed0*/  LDC.64 R8, c[0x0][0x248] ;  /* 0x00009200ff087b82 */ /* 0x004ea60000000a00 */
[----:B-1-34-:R-:W1:Y:S01]  /*0ee0*/  LDS R2, [UR7+0x1c] ;  /* 0x00001c07ff027984 */ /* 0x01ae620008000800 */
[C---:B--2---:R-:W-:Y:S01]  /*0ef0*/  SHF.L.U64.HI R6, R8.reuse, 0x1, R9 ;  /* 0x0000000108067819 */ /* 0x044fe20000010209 */
[----:B------:R-:W-:-:S03]  /*0f00*/  IMAD.SHL.U32 R5, R8, 0x2, RZ ;  /* 0x0000000208057824 */ /* 0x000fc600078e00ff */
[--C-:B------:R-:W-:Y:S02]  /*0f10*/  SHF.R.U32.HI R7, RZ, 0x4, R6.reuse ;  /* 0x00000004ff077819 */ /* 0x100fe40000011606 */
[----:B------:R-:W-:-:S05]  /*0f20*/  SHF.R.U64 R5, R5, 0x4, R6 ;  /* 0x0000000405057819 */ /* 0x000fca0000001206 */
[----:B------:R2:W-:Y:S01]  /*0f30*/  STS [UR7+0xc], R5 ;  /* 0x00000c05ff007988 */ /* 0x0005e20008000807 */
[----:B-----5:R-:W-:Y:S02]  /*0f40*/  LOP3.LUT R4, R4, 0x7, RZ, 0xb8, !PT ;  /* 0x0000000704047812 */ /* 0x020fe400078eb8ff */
[----:B-1----:R-:W-:-:S03]  /*0f50*/  LOP3.LUT R2, R2, 0xf, R7, 0xb8, !PT ;  /* 0x0000000f02027812 */ /* 0x002fc600078eb807 */
[----:B------:R2:W-:Y:S04]  /*0f60*/  STS [UR7+0x34], R4 ;  /* 0x00003404ff007988 */ /* 0x0005e80008000807 */
[----:B------:R2:W-:Y:S02]  /*0f70*/  STS [UR7+0x1c], R2 ;  /* 0x00001c02ff007988 */ /* 0x0005e40008000807 */
.L_x_38:
[----:B------:R-:W-:Y:S05]  /*0f80*/  BSYNC B3 ;  /* 0x0000000000037941 */ /* 0x000fea0003800000 */
.L_x_37:
        /* <DEDUP_REMOVED lines=11> */
.L_x_41:
[----:B------:R-:W-:Y:S05]  /*1040*/  @P1 BRA `(.L_x_43) ;  /* 0x0000000000281947 */ /* 0x000fea0003800000 */
[----:B-1234-:R-:W1:Y:S02]  /*1050*/  LDS R2, [UR7+0x8] ;  /* 0x00000807ff027984 */ /* 0x01ee640008000800 */
[----:B-1----:R-:W-:-:S05]  /*1060*/  LOP3.LUT R2, R2, 0x1800, RZ, 0xb8, !PT ;  /* 0x0000180002027812 */ /* 0x002fca00078eb8ff */
[----:B------:R2:W-:Y:S02]  /*1070*/  STS [UR7+0x8], R2 ;  /* 0x00000802ff007988 */ /* 0x0005e40008000807 */
.L_x_42:
[----:B------:R-:W-:Y:S05]  /*1080*/  @P1 BREAK B4 ;  /* 0x0000000000041942 */ /* 0x000fea0003800000 */
[----:B------:R-:W-:Y:S05]  /*1090*/  @P1 BRA `(.L_x_44) ;  /* 0x0000000000241947 */ /* 0x000fea0003800000 */
[----:B-12---:R-:W1:Y:S01]  /*10a0*/  LDS R2, [UR7+0x8] ;  /* 0x00000807ff027984 */ /* 0x006e620008000800 */
[----:B------:R-:W-:-:S05]  /*10b0*/  IMAD.MOV.U32 R5, RZ, RZ, 0x6000 ;  /* 0x00006000ff057424 */ /* 0x000fca00078e00ff */
[----:B-1----:R-:W-:-:S04]  /*10c0*/  LOP3.LUT R2, R2, 0x6000, R5, 0xd8, !PT ;  /* 0x0000600002027812 */ /* 0x002fc800078ed805 */
[----:B------:R-:W-:-:S05]  /*10d0*/  LOP3.LUT R2, R2, 0x400000, RZ, 0xb8, !PT ;  /* 0x0040000002027812 */ /* 0x000fca00078eb8ff */
[----:B------:R1:W-:Y:S02]  /*10e0*/  STS [UR7+0x8], R2 ;  /* 0x00000802ff007988 */ /* 0x0003e40008000807 */
.L_x_43:
[----:B------:R-:W-:Y:S05]  /*10f0*/  BSYNC B4 ;  /* 0x0000000000047941 */ /* 0x000fea0003800000 */
.L_x_40:
[----:B-1234-:R-:W1:Y:S02]  /*1100*/  @!P1 LDS R2, [UR7+0x8] ;  /* 0x00000807ff029984 */ /* 0x01ee640008000800 */
[----:B-1----:R-:W-:-:S05]  /*1110*/  @!P1 LOP3.LUT R2, R2, 0x8000, RZ, 0xb8, !PT ;  /* 0x0000800002029812 */ /* 0x002fca00078eb8ff */
[----:B------:R3:W-:Y:S02]  /*1120*/  @!P1 STS [UR7+0x8], R2 ;  /* 0x00000802ff009988 */ /* 0x0007e40008000807 */
.L_x_44:
[----:B------:R-:W-:Y:S05]  /*1130*/  BSYNC B3 ;  /* 0x0000000000037941 */ /* 0x000fea0003800000 */
.L_x_39:
[----:B------:R-:W-:Y:S05]  /*1140*/  WARPSYNC.ALL ;  /* 0x0000000000007948 */ /* 0x000fea0003800000 */
[----:B------:R4:W-:Y:S01]  /*1150*/  STL [R1], RZ ;  /* 0x000000ff01007387 */ /* 0x0009e20000100800 */
[----:B------:R-:W-:Y:S01]  /*1160*/  UIADD3 UR4, UR4, 0x100, URZ ;  /* 0x0000010004047890 */ /* 0x000fe2000fffe03f */
[----:B------:R-:W-:Y:S02]  /*1170*/  ISETP.GE.AND P2, PT, R13, 0x1, PT ;  /* 0x000000010d00780c */ /* 0x000fe40003f46270 */
[----:B------:R-:W-:Y:S01]  /*1180*/  SHF.R.U32.HI R6, RZ, 0x5, R16 ;  /* 0x00000005ff067819 */ /* 0x000fe20000011610 */
[----:B------:R-:W-:-:S04]  /*1190*/  UIADD3 UR24, UP0, UR4, UR24, URZ ;  /* 0x0000001804187290 */ /* 0x000fc8000ff1e03f */
[----:B------:R-:W-:Y:S01]  /*11a0*/  ULEA.HI.X.SX32 UR25, UR4, UR25, 0x1, UP0 ;  /* 0x0000001904197291 */ /* 0x000fe200080f0e3f */
[----:B----4-:R-:W-:Y:S11]  /*11b0*/  @P0 BRA `(.L_x_45) ;  /* 0x0000000000280947 */ /* 0x010ff60003800000 */
        /* <DEDUP_REMOVED lines=10> */
.L_x_45:
[----:B------:R-:W-:Y:S05]  /*1260*/  @P0 BRA `(.L_x_46) ;  /* 0x00000000000c0947 */ /* 0x000fea0003800000 */
[----:B------:R0:W-:Y:S01]  /*1270*/  UTMACMDFLUSH ;  /* 0x00000000000079b7 */ /* 0x0001e20000000000 */
[----:B------:R-:W-:Y:S05]  /*1280*/  @P0 BRA `(.L_x_46) ;  /* 0x0000000000040947 */ /* 0x000fea0003800000 */
[----:B------:R-:W-:-:S04]  /*1290*/  DEPBAR.LE SB0, 0x0 ;  /* 0x000080000000791a */ /* 0x000fc80000000000 */
.L_x_46:
[----:B------:R1:W-:Y:S01]  /*12a0*/  STL [R1+0x4], RZ ;  /* 0x000004ff01007387 */ /* 0x0003e20000100800 */
[----:B------:R-:W-:Y:S05]  /*12b0*/  WARPSYNC.ALL ;  /* 0x0000000000007948 */ /* 0x000fea0003800000 */
[----:B------:R1:W-:Y:S01]  /*12c0*/  STL [R1+0x8], RZ ;  /* 0x000008ff01007387 */ /* 0x0003e20000100800 */
[----:B-----5:R-:W-:Y:S01]  /*12d0*/  VOTEU.ALL UP0, P1 ;  /* 0x00000000003f7886 */ /* 0x020fe20000800000 */
[----:B------:R-:W-:Y:S01]  /*12e0*/  UMOV UR4, 0x1 ;  /* 0x0000000100047882 */ /* 0x000fe20000000000 */
[----:B------:R-:W-:Y:S01]  /*12f0*/  VOTEU.ALL UP1, P1 ;  /* 0x00000000003f7886 */ /* 0x000fe20000820000 */
[----:B------:R1:W-:Y:S01]  /*1300*/  STL [R1+0xc], RZ ;  /* 0x00000cff01007387 */ /* 0x0003e20000100800 */
[----:B------:R-:W-:Y:S01]  /*1310*/  VOTEU.ALL UP2, P1 ;  /* 0x00000000003f7886 */ /* 0x000fe20000840000 */
[----:B------:R-:W-:-:S04]  /*1320*/  @!UP0 UIADD3 UR8, -UR4, 0x100000, URZ ;  /* 0x0010000004088890 */ /* 0x000fc8000fffe13f */
[----:B------:R-:W-:Y:S02]  /*1330*/  @!UP0 USHF.L.U32 UR9, UR8, 0xb, URZ ;  /* 0x0000000b08098899 */ /* 0x000fe4000800063f */
[----:B------:R-:W-:Y:S01]  /*1340*/  @!UP0 USHF.L.U32 UR8, UR8, 0x1, URZ ;  /* 0x0000000108088899 */ /* 0x000fe2000800063f */
[----:B------:R-:W-:Y:S01]  /*1350*/  R2UR UR26, R6 ;  /* 0x00000000061a72ca */ /* 0x000fe200000e0000 */
[----:B------:R1:W-:Y:S01]  /*1360*/  STL [R1+0x10], RZ ;  /* 0x000010ff01007387 */ /* 0x0003e20000100800 */
[----:B------:R-:W-:-:S04]  /*1370*/  @!UP0 UIADD3 UR12, -UR4, 0x100000, URZ ;  /* 0x00100000040c8890 */ /* 0x000fc8000fffe13f */
[----:B------:R-:W-:Y:S02]  /*1380*/  @!UP0 USHF.L.U32 UR13, UR12, 0xb, URZ ;  /* 0x0000000b0c0d8899 */ /* 0x000fe4000800063f */
[----:B------:R-:W-:Y:S01]  /*1390*/  @!UP0 USHF.L.U32 UR12, UR12, 0x1, URZ ;  /* 0x000000010c0c8899 */ /* 0x000fe2000800063f */
[----:B------:R-:W-:Y:S01]  /*13a0*/  CS2R R24, SRZ ;  /* 0x0000000000187805 */ /* 0x000fe2000001ff00 */
[----:B------:R-:W-:-:S04]  /*13b0*/  @!UP0 UIADD3 UR4, -UR4, 0x100000, URZ ;  /* 0x0010000004048890 */ /* 0x000fc8000fffe13f */
[----:B------:R-:W-:Y:S02]  /*13c0*/  @!UP0 USHF.L.U32 UR5, UR4, 0xb, URZ ;  /* 0x0000000b04058899 */ /* 0x000fe4000800063f */
[----:B------:R-:W-:Y:S01]  /*13d0*/  @!UP0 USHF.L.U32 UR4, UR4, 0x1, URZ ;  /* 0x0000000104048899 */ /* 0x000fe2000800063f */
[----:B------:R1:W-:Y:S01]  /*13e0*/  STL [R1+0x14], RZ ;  /* 0x000014ff01007387 */ /* 0x0003e20000100800 */
[----:B------:R-:W-:Y:S01]  /*13f0*/  VOTEU.ALL UP0, P1 ;  /* 0x00000000003f7886 */ /* 0x000fe20000800000 */
[----:B------:R-:W-:Y:S01]  /*1400*/  USHF.L.U32 UR27, UR36, 0x8, URZ ;  /* 0x00000008241b7899 */ /* 0x000fe2000800063f */
[----:B------:R-:W-:Y:S01]  /*1410*/  CS2R R26, SRZ ;  /* 0x00000000001a7805 */ /* 0x000fe2000001ff00 */
[----:B------:R1:W-:Y:S01]  /*1420*/  STL [R1+0x18], RZ ;  /* 0x000018ff01007387 */ /* 0x0003e20000100800 */
[----:B------:R-:W-:Y:S01]  /*1430*/  USHF.L.U32 UR11, UR37, 0x7, URZ ;  /* 0x00000007250b7899 */ /* 0x000fe2000800063f */
[----:B------:R-:W-:Y:S02]  /*1440*/  CS2R R28, SRZ ;  /* 0x00000000001c7805 */ /* 0x000fe4000001ff00 */
[----:B------:R-:W-:Y:S01]  /*1450*/  CS2R R30, SRZ ;  /* 0x00000000001e7805 */ /* 0x000fe2000001ff00 */
[----:B------:R1:W-:Y:S01]  /*1460*/  STL [R1+0x1c], RZ ;  /* 0x00001cff01007387 */ /* 0x0003e20000100800 */
[----:B------:R-:W-:-:S02]  /*1470*/  CS2R R32, SRZ ;  /* 0x0000000000207805 */ /* 0x000fc4000001ff00 */
[----:B------:R-:W-:Y:S02]  /*1480*/  CS2R R34, SRZ ;  /* 0x0000000000227805 */ /* 0x000fe4000001ff00 */
[----:B------:R-:W-:Y:S01]  /*1490*/  CS2R R36, SRZ ;  /* 0x0000000000247805 */ /* 0x000fe2000001ff00 */
[----:B------:R1:W-:Y:S01]  /*14a0*/  STL [R1+0x20], RZ ;  /* 0x000020ff01007387 */ /* 0x0003e20000100800 */
[----:B------:R-:W-:Y:S02]  /*14b0*/  CS2R R38, SRZ ;  /* 0x0000000000267805 */ /* 0x000fe4000001ff00 */
        /* <DEDUP_REMOVED lines=74> */
[----:B------:R1:W-:Y:S04]  /*1960*/  STL [R1+0x6c], RZ ;  /* 0x00006cff01007387 */ /* 0x0003e80000100800 */
        /* <DEDUP_REMOVED lines=42> */
[----:B------:R1:W-:Y:S01]  /*1c10*/  STL [R1+0x118], RZ ;  /* 0x000118ff01007387 */ /* 0x0003e20000100800 */
[----:B------:R-:W-:Y:S06]  /*1c20*/  BAR.SYNC.DEFER_BLOCKING 0x0 ;  /* 0x0000000000007b1d */ /* 0x000fec0000010000 */
[----:B------:R1:W-:Y:S04]  /*1c30*/  STL [R1+0x11c], RZ ;  /* 0x00011cff01007387 */ /* 0x0003e80000100800 */
[----:B------:R1:W-:Y:S04]  /*1c40*/  STL [R1+0x120], RZ ;  /* 0x000120ff01007387 */ /* 0x0003e80000100800 */
[----:B------:R1:W-:Y:S04]  /*1c50*/  STL [R1+0x124], RZ ;  /* 0x000124ff01007387 */ /* 0x0003e80000100800 */
[----:B------:R1:W-:Y:S04]  /*1c60*/  STL [R1+0x128], RZ ;  /* 0x000128ff01007387 */ /* 0x0003e80000100800 */
[----:B------:R1:W-:Y:S04]  /*1c70*/  STL [R1+0x12c], RZ ;  /* 0x00012cff01007387 */ /* 0x0003e80000100800 */
[----:B------:R-:W2:Y:S02]  /*1c80*/  FENCE.VIEW.ASYNC.S ;  /* 0x00000000000073c6 */ /* 0x000ea40000000000 */
[----:B--2---:R1:W2:Y:S02]  /*1c90*/  @!UP0 SYNCS.EXCH.64 URZ, [UR7+0x24000], UR8 ;  /* 0x02400008073f85b2 */ /* 0x0042a40008000100 */
        /* <DEDUP_REMOVED lines=20> */
[----:B--2---:R-:W-:Y:S06]  /*1de0*/  BAR.SYNC.DEFER_BLOCKING 0x0 ;  /* 0x0000000000007b1d */ /* 0x004fec0000010000 */
[----:B------:R1:W-:Y:S04]  /*1df0*/  STL [R1+0x180], RZ ;  /* 0x000180ff01007387 */ /* 0x0003e80000100800 */
[----:B------:R1:W-:Y:S04]  /*1e00*/  STL [R1+0x184], RZ ;  /* 0x000184ff01007387 */ /* 0x0003e80000100800 */
[----:B------:R1:W-:Y:S04]  /*1e10*/  STL [R1+0x188], RZ ;  /* 0x000188ff01007387 */ /* 0x0003e80000100800 */
[----:B------:R1:W-:Y:S04]  /*1e20*/  STL [R1+0x18c], RZ ;  /* 0x00018cff01007387 */ /* 0x0003e80000100800 */
[----:B------:R1:W-:Y:S01]  /*1e30*/  STL [R1+0x190], RZ ;  /* 0x000190ff01007387 */ /* 0x0003e20000100800 */
[----:B------:R1:W2:Y:S03]  /*1e40*/  @!UP1 SYNCS.EXCH.64 URZ, [UR7+0x24008], UR12 ;  /* 0x0240080c073f95b2 */ /* 0x0002a60008000100 */
        /* <DEDUP_REMOVED lines=28> */
[----:B------:R1:W-:Y:S01]  /*2010*/  STL [R1+0x1fc], RZ ;  /* 0x0001fcff01007387 */ /* 0x0003e20000100800 */
[----:B------:R-:W-:Y:S05]  /*2020*/  @!P2 BRA `(.L_x_47) ;  /* 0x0000001800e4a947 */ /* 0x000fea0003800000 */
[----:B------:R1:W-:Y:S01]  /*2030*/  STL [R1], RZ ;  /* 0x000000ff01007387 */ /* 0x0003e20000100800 */
[----:B------:R-:W-:Y:S02]  /*2040*/  CS2R R24, SRZ ;  /* 0x0000000000187805 */ /* 0x000fe4000001ff00 */
        /* <DEDUP_REMOVED lines=83> */
[----:B------:R-:W-:Y:S01]  /*2580*/  CS2R R150, SRZ ;  /* 0x0000000000967805 */ /* 0x000fe2000001ff00 */
[----:B-1----:R-:W-:Y:S01]  /*2590*/  UMOV UR4, URZ ;  /* 0x0000003f00047c82 */ /* 0x002fe20008000000 */
[----:B------:R-:W-:Y:S01]  /*25a0*/  UMOV UR10, URZ ;  /* 0x0000003f000a7c82 */ /* 0x000fe20008000000 */
        /* <DEDUP_REMOVED lines=105> */
[----:B--2---:R1:W-:Y:S02]  /*2c40*/  STL [R1+0x1fc], RZ ;  /* 0x0001fcff01007387 */ /* 0x0043e40000100800 */
.L_x_49:
[----:B------:R-:W-:Y:S01]  /*2c50*/  BAR.SYNC.DEFER_BLOCKING 0x0 ;  /* 0x0000000000007b1d */ /* 0x000fe20000010000 */
[----:B------:R-:W-:Y:S01]  /*2c60*/  ULEA UR6, UR4, UR7, 0x3 ;  /* 0x0000000704067291 */ /* 0x000fe2000f8e183f */
[----:B---3--:R-:W-:Y:S01]  /*2c70*/  @!P1 IMAD.MOV.U32 R2, RZ, RZ, 0xc000 ;  /* 0x0000c000ff029424 */ /* 0x008fe200078e00ff */
[----:B------:R-:W-:Y:S01]  /*2c80*/  ELECT P0, URZ, PT ;  /* 0x00000000003f782f */ /* 0x000fe20003800000 */
[----:B------:R-:W-:-:S03]  /*2c90*/  ULEA UR8, UR4, UR7, 0xe ;  /* 0x0000000704087291 */ /* 0x000fc6000f8e703f */
[----:B------:R-:W-:Y:S01]  /*2ca0*/  ISETP.LT.U32.AND P0, PT, R3, 0x20, P0 ;  /* 0x000000200300780c */ /* 0x000fe20000701070 */
[----:B------:R-:W-:Y:S02]  /*2cb0*/  UIADD3 UR9, UR6, 0x24000, URZ ;  /* 0x0002400006097890 */ /* 0x000fe4000fffe03f */
[----:B------:R-:W-:Y:S02]  /*2cc0*/  UIADD3 UR8, UR8, 0x18000, URZ ;  /* 0x0001800008087890 */ /* 0x000fe4000fffe03f */
[----:B------:R-:W-:Y:S02]  /*2cd0*/  ULEA UR5, UR4, UR7, 0xf ;  /* 0x0000000704057291 */ /* 0x000fe4000f8e783f */
[----:B------:R-:W-:Y:S01]  /*2ce0*/  ULOP3.LUT UR14, UR26, 0x3, URZ, 0xc0, !UPT ;  /* 0x000000031a0e7892 */ /* 0x000fe2000f8ec03f */
[----:B------:R-:W-:Y:S01]  /*2cf0*/  UMOV UR15, UR10 ;  /* 0x0000000a000f7c82 */ /* 0x000fe20008000000 */
[----:B------:R-:W-:Y:S02]  /*2d00*/  UMOV UR13, UR9 ;  /* 0x00000009000d7c82 */ /* 0x000fe40008000000 */
[----:B------:R-:W-:-:S02]  /*2d10*/  ULEA UR12, UR14, UR5, 0xd ;  /* 0x000000050e0c7291 */ /* 0x000fc4000f8e683f */
[----:B------:R-:W-:Y:S01]  /*2d20*/  VOTEU.ANY UP0, P0 ;  /* 0x00000000003f7886 */ /* 0x000fe20000000100 */
[----:B------:R-:W-:Y:S01]  /*2d30*/  VOTEU.ANY UP1, P0 ;  /* 0x00000000003f7886 */ /* 0x000fe20000020100 */
[----:B------:R-:W-:Y:S01]  /*2d40*/  ULEA UR14, UR14, UR27, 0x6 ;  /* 0x0000001b0e0e7291 */ /* 0x000fe2000f8e303f */
[----:B------:R2:W-:Y:S01]  /*2d50*/  @!P1 SYNCS.ARRIVE.TRANS64 RZ, [UR6+0x24000], R2 ;  /* 0x02400002ffff99a7 */ /* 0x0005e20008000006 */
[----:B------:R-:W-:Y:S06]  /*2d60*/  BAR.SYNC.DEFER_BLOCKING 0x0 ;  /* 0x0000000000007b1d */ /* 0x000fec0000010000 */
[----:B------:R-:W-:Y:S01]  /*2d70*/  @UP0 UMOV UR16, UR20 ;  /* 0x0000001400100c82 */ /* 0x000fe20008000000 */
[----:B------:R-:W-:Y:S01]  /*2d80*/  @UP0 UMOV UR17, UR21 ;  /* 0x0000001500110c82 */ /* 0x000fe20008000000 */
[----:B--2---:R-:W-:Y:S01]  /*2d90*/  SHF.L.U32 R2, R0, 0x1f, RZ ;  /* 0x0000001f00027819 */ /* 0x004fe200000006ff */
[----:B------:R2:W-:Y:S01]  /*2da0*/  @UP1 UTMALDG.2D [UR8], [UR16] ;  /* 0x00000008100015b4 */ /* 0x0005e20008008000 */
[----:B------:R3:W-:Y:S06]  /*2db0*/  MEMBAR.ALL.CTA ;  /* 0x0000000000007992 */ /* 0x0007ec0000008000 */
[----:B---3--:R-:W3:Y:S02]  /*2dc0*/  FENCE.VIEW.ASYNC.S ;  /* 0x00000000000073c6 */ /* 0x008ee40000000000 */
[----:B---3--:R-:W-:Y:S06]  /*2dd0*/  BAR.SYNC.DEFER_BLOCKING 0x0 ;  /* 0x0000000000007b1d */ /* 0x008fec0000010000 */
[----:B------:R2:W-:Y:S02]  /*2de0*/  UTMALDG.2D [UR12], [UR22] ;  /* 0x0000000c160075b4 */ /* 0x0005e40008008000 */
[----:B------:R-:W-:Y:S06]  /*2df0*/  BAR.SYNC.DEFER_BLOCKING 0x0 ;  /* 0x0000000000007b1d */ /* 0x000fec0000010000 */
[----:B------:R-:W3:Y:S02]  /*2e00*/  SYNCS.PHASECHK.TRANS64.TRYWAIT P0, [UR6+0x24000], R2 ;  /* 0x02400002ff0075a7 */ /* 0x000ee40008000146 */
[----:B--23--:R-:W-:Y:S05]  /*2e10*/  @!P0 BRA `(.L_x_48) ;  /* 0x0000002000908947 */ /* 0x00cfea0003800000 */
.L_x_50:
[----:B------:R-:W-:Y:S01]  /*2e20*/  STL.64 [R1+0x268], R150 ;  /* 0x0002689601007387 */ /* 0x000fe20000100a00 */
[----:B------:R-:W-:Y:S01]  /*2e30*/  USHF.R.U32.HI UR6, URZ, 0x4, UR5 ;  /* 0x000000043f067899 */ /* 0x000fe20008011605 */
[----:B------:R-:W2:Y:S02]  /*2e40*/  LDC R2, c[0x0][0x230] ;  /* 0x00008c00ff027b82 */ /* 0x000ea40000000800 */
[----:B------:R-:W-:Y:S04]  /*2e50*/  STL.64 [R1+0x260], R148 ;  /* 0x0002609401007387 */ /* 0x000fe80000100a00 */
        /* <DEDUP_REMOVED lines=11> */
[----:B------:R3:W-:Y:S04]  /*2f10*/  STL.64 [R1+0x200], R124 ;  /* 0x0002007c01007387 */ /* 0x0007e80000100a00 */
[----:B---3--:R-:W3:Y:S04]  /*2f20*/  LDL.LU.64 R124, [R1] ;  /* 0x00000000017c7983 */ /* 0x008ee80000300a00 */
[----:B------:R-:W3:Y:S04]  /*2f30*/  LDL.LU.64 R126, [R1+0x8] ;  /* 0x00000800017e7983 */ /* 0x000ee80000300a00 */
        /* <DEDUP_REMOVED lines=61> */
[----:B------:R-:W3:Y:S01]  /*3310*/  LDL.LU.64 R250, [R1+0x1f8] ;  /* 0x0001f80001fa7983 */ /* 0x000ee20000300a00 */
[----:B------:R-:W-:-:S02]  /*3320*/  USGXT.U32 UR6, UR6, 0xe ;  /* 0x0000000e0606789a */ /* 0x000fc40008000000 */
[----:B------:R-:W-:Y:S02]  /*3330*/  USHF.R.U32.HI UR12, URZ, 0x4, UR8 ;  /* 0x000000043f0c7899 */ /* 0x000fe40008011608 */
[----:B------:R-:W-:Y:S02]  /*3340*/  ULOP3.LUT UR14, UR6, 0x2000000, URZ, 0xfc, !UPT ;  /* 0x02000000060e7892 */ /* 0x000fe4000f8efc3f */
[----:B------:R-:W-:Y:S01]  /*3350*/  USGXT.U32 UR12, UR12, 0xe ;  /* 0x0000000e0c0c789a */ /* 0x000fe20008000000 */
[----:B------:R-:W-:Y:S01]  /*3360*/  UMOV UR15, 0x40000040 ;  /* 0x40000040000f7882 */ /* 0x000fe20000000000 */
[----:B------:R-:W-:Y:S01]  /*3370*/  UMOV UR13, 0x40000040 ;  /* 0x40000040000d7882 */ /* 0x000fe20000000000 */
[----:B------:R-:W-:Y:S02]  /*3380*/  UIADD3 UR18, UP1, UR6, 0x2000080, URZ ;  /* 0x0200008006127890 */ /* 0x000fe4000ff3e03f */
[----:B------:R-:W-:Y:S01]  /*3390*/  UIADD3 UR16, UP0, UR12, 0x2, URZ ;  /* 0x000000020c107890 */ /* 0x000fe2000ff1e03f */
[----:B------:R-:W-:Y:S01]  /*33a0*/  UMOV UR5, URZ ;  /* 0x0000003f00057c82 */ /* 0x000fe20008000000 */
[----:B------:R-:W-:-:S02]  /*33b0*/  UMOV UR6, URZ ;  /* 0x0000003f00067c82 */ /* 0x000fc40008000000 */
[----:B------:R-:W-:Y:S02]  /*33c0*/  UIADD3.X UR17, UR5, 0x40000040, URZ, UP0, !UPT ;  /* 0x4000004005117890 */ /* 0x000fe400087fe43f */
[----:B------:R-:W-:Y:S02]  /*33d0*/  UIADD3.X UR19, UR6, 0x40000040, URZ, UP1, !UPT ;  /* 0x4000004006137890 */ /* 0x000fe40008ffe43f */
[----:B------:R-:W-:Y:S02]  /*33e0*/  UIADD3.64 UR32, UR16, 0x2, URZ ;  /* 0x0000000210207897 */ /* 0x000fe4000fffe03f */
[----:B------:R-:W-:Y:S02]  /*33f0*/  UIADD3.64 UR34, UR18, 0x80, URZ ;  /* 0x0000008012227897 */ /* 0x000fe4000fffe03f */
[----:B------:R-:W-:Y:S02]  /*3400*/  UIADD3.64 UR30, UR18, 0x100, URZ ;  /* 0x00000100121e7897 */ /* 0x000fe4000fffe03f */
[----:B------:R-:W-:Y:S01]  /*3410*/  UIADD3.64 UR28, UR16, 0x4, URZ ;  /* 0x00000004101c7897 */ /* 0x000fe2000fffe03f */
[----:B---3--:R-:W-:-:S06]  /*3420*/  WARPGROUP.ARRIVE ;  /* 0x00000000000079c5 */ /* 0x008fcc0000000000 */
[----:B------:R-:W-:Y:S03]  /*3430*/  HGMMA.64x256x16.F32.BF16 R124, gdesc[UR12].tnspB, R124, gsb0 ;  /* 0x43e000000c7c79f0 */ /* 0x000fe6000800187c */
[----:B------:R-:W-:Y:S02]  /*3440*/  WARPGROUP.DEPBAR.LE gsb0, 0x0 ;  /* 0x00008000000079c5 */ /* 0x000fe40000010000 */
[----:B------:R-:W-:-:S15]  /*3450*/  WARPGROUP.ARRIVE ;  /* 0x00000000000079c5 */ /* 0x000fde0000000000 */
[----:B------:R-:W-:-:S08]  /*3460*/  NOP ;  /* 0x0000000000007918 */ /* 0x000fd00000000000 */
        /* <DEDUP_REMOVED lines=10> */
[----:B------:R-:W-:Y:S04]  /*3510*/  STL.64 [R1], R124 ;  /* 0x0000007c01007387 */ /* 0x000fe80000100a00 */
        /* <DEDUP_REMOVED lines=63> */
[----:B---3--:R-:W3:Y:S04]  /*3910*/  LDL.LU.64 R150, [R1+0x268] ;  /* 0x0002680001967983 */ /* 0x008ee80000300a00 */
        /* <DEDUP_REMOVED lines=13> */
[----:B------:R-:W-:-:S02]  /*39f0*/  UIADD3.64 UR12, UR16, 0x1fe, URZ ;  /* 0x000001fe100c7897 */ /* 0x000fc4000fffe03f */
[----:B------:R-:W-:Y:S02]  /*3a00*/  UIADD3.64 UR32, UR16, 0x202, URZ ;  /* 0x0000020210207897 */ /* 0x000fe4000fffe03f */
[----:B------:R-:W-:Y:S02]  /*3a10*/  UIADD3.64 UR28, UR16, 0x204, URZ ;  /* 0x00000204101c7897 */ /* 0x000fe4000fffe03f */
[----:B------:R-:W-:Y:S02]  /*3a20*/  UIADD3 UR10, UR10, 0x40, URZ ;  /* 0x000000400a0a7890 */ /* 0x000fe4000fffe03f */
[----:B------:R-:W-:-:S04]  /*3a30*/  UIADD3 UR4, UR4, 0x1, URZ ;  /* 0x0000000104047890 */ /* 0x000fc8000fffe03f */
[----:B--2---:R-:W-:Y:S01]  /*3a40*/  ISETP.LE.AND P0, PT, R2, UR10, PT ;  /* 0x0000000a02007c0c */ /* 0x004fe2000bf03270 */
[----:B------:R-:W-:-:S04]  /*3a50*/  UISETP.NE.U32.AND UP0, UPT, UR4, 0x3, UPT ;  /* 0x000000030400788c */ /* 0x000fc8000bf05070 */
[----:B------:R-:W-:Y:S02]  /*3a60*/  USEL UR5, URZ, 0x1, UP0 ;  /* 0x000000013f057887 */ /* 0x000fe40008000000 */
[----:B------:R-:W-:-:S04]  /*3a70*/  USEL UR4, UR4, URZ, UP0 ;  /* 0x0000003f04047287 */ /* 0x000fc80008000000 */
[----:B------:R-:W-:Y:S01]  /*3a80*/  LOP3.LUT R0, R0, UR5, RZ, 0x3c, !PT ;  /* 0x0000000500007c12 */ /* 0x000fe2000f8e3cff */
[----:B---3--:R-:W-:-:S06]  /*3a90*/  WARPGROUP.ARRIVE ;  /* 0x00000000000079c5 */ /* 0x008fcc0000000000 */
[----:B------:R-:W-:Y:S01]  /*3aa0*/  HGMMA.64x256x16.F32.BF16 R24, gdesc[UR12].tnspB, R24, gsb0 ;  /* 0x43e000000c1879f0 */ /* 0x000fe20008001818 */
[----:B------:R-:W-:Y:S01]  /*3ab0*/  UIADD3.64 UR12, UR16, 0x200, URZ ;  /* 0x00000200100c7897 */ /* 0x000fe2000fffe03f */
[----:B------:R-:W-:Y:S01]  /*3ac0*/  UMOV UR14, UR18 ;  /* 0x00000012000e7c82 */ /* 0x000fe20008000000 */
[----:B------:R-:W-:Y:S01]  /*3ad0*/  UMOV UR15, UR19 ;  /* 0x00000013000f7c82 */ /* 0x000fe20008000000 */
[----:B------:R-:W-:Y:S02]  /*3ae0*/  WARPGROUP.DEPBAR.LE gsb0, 0x0 ;  /* 0x00008000000079c5 */ /* 0x000fe40000010000 */
[----:B------:R-:W-:-:S15]  /*3af0*/  WARPGROUP.ARRIVE ;  /* 0x00000000000079c5 */ /* 0x000fde0000000000 */
[----:B------:R-:W-:-:S07]  /*3b00*/  NOP ;  /* 0x0000000000007918 */ /* 0x000fce0000000000 */
        /* <DEDUP_REMOVED lines=10> */
[----:B-1----:R-:W-:Y:S05]  /*3bb0*/  @!P0 BRA `(.L_x_49) ;  /* 0xfffffff000248947 */ /* 0x002fea000383ffff */
.L_x_47:
[----:B------:R5:W-:Y:S04]  /*3bc0*/  STL [R1+0x20c], R148 ;  /* 0x00020c9401007387 */ /* 0x000be80000100800 */
[----:B------:R-:W3:Y:S01]  /*3bd0*/  LDL.LU R8, [R1] ;  /* 0x0000000001087983 */ /* 0x000ee20000300800 */
[----:B--2---:R-:W-:Y:S06]  /*3be0*/  BAR.SYNC.DEFER_BLOCKING 0x0 ;  /* 0x0000000000007b1d */ /* 0x004fec0000010000 */
[----:B-----5:R-:W2:Y:S04]  /*3bf0*/  LDL.LU R148, [R1+0x4] ;  /* 0x0000040001947983 */ /* 0x020ea80000300800 */
[----:B------:R5:W-:Y:S04]  /*3c00*/  STL [R1+0x208], R149 ;  /* 0x0002089501007387 */ /* 0x000be80000100800 */
[----:B-----5:R-:W5:Y:S01]  /*3c10*/  LDL.LU R149, [R1+0xc] ;  /* 0x00000c0001957983 */ /* 0x020f620000300800 */
[----:B------:R-:W4:Y:S03]  /*3c20*/  @!P1 SYNCS.CCTL.IV [UR7+0x24000] ;  /* 0x02400000ff0099b1 */ /* 0x000f260008000007 */
[----:B------:R-:W5:Y:S04]  /*3c30*/  LDL.LU R9, [R1+0x8] ;  /* 0x0000080001097983 */ /* 0x000f680000300800 */
[----:B------:R1:W-:Y:S01]  /*3c40*/  STL [R1+0x204], R150 ;  /* 0x0002049601007387 */ /* 0x0003e20000100800 */
[----:B----4-:R-:W-:Y:S06]  /*3c50*/  BAR.SYNC.DEFER_BLOCKING 0x0 ;  /* 0x0000000000007b1d */ /* 0x010fec0000010000 */
[----:B-1----:R-:W4:Y:S04]  /*3c60*/  LDL.LU R150, [R1+0x14] ;  /* 0x0000140001967983 */ /* 0x002f280000300800 */
[----:B------:R-:W4:Y:S04]  /*3c70*/  LDL.LU R10, [R1+0x10] ;  /* 0x00001000010a7983 */ /* 0x000f280000300800 */
[----:B------:R1:W-:Y:S01]  /*3c80*/  STL [R1+0x200], R151 ;  /* 0x0002009701007387 */ /* 0x0003e20000100800 */
[----:B------:R-:W1:Y:S02]  /*3c90*/  @!P1 SYNCS.CCTL.IV [UR7+0x24008] ;  /* 0x02400800ff0099b1 */ /* 0x000e640008000007 */
[----:B-1----:R-:W-:Y:S06]  /*3ca0*/  BAR.SYNC.DEFER_BLOCKING 0x0 ;  /* 0x0000000000007b1d */ /* 0x002fec0000010000 */
[----:B------:R-:W4:Y:S04]  /*3cb0*/  LDL.LU R151, [R1+0x1c] ;  /* 0x00001c0001977983 */ /* 0x000f280000300800 */
[----:B------:R-:W4:Y:S04]  /*3cc0*/  LDL.LU R11, [R1+0x18] ;  /* 0x00001800010b7983 */ /* 0x000f280000300800 */
[----:B------:R-:W4:Y:S04]  /*3cd0*/  LDL.LU R16, [R1+0x24] ;  /* 0x0000240001107983 */ /* 0x000f280000300800 */
[----:B------:R-:W4:Y:S04]  /*3ce0*/  LDL.LU R4, [R1+0x20] ;  /* 0x0000200001047983 */ /* 0x000f280000300800 */
[----:B------:R-:W4:Y:S01]  /*3cf0*/  LDL.LU R3, [R1+0x2c] ;  /* 0x00002c0001037983 */ /* 0x000f220000300800 */
[----:B------:R-:W-:Y:S01]  /*3d00*/  F2FP.BF16.F32.PACK_AB R24, R25, R24 ;  /* 0x000000181918723e */ /* 0x000fe200000010ff */
[----:B------:R-:W1:Y:S02]  /*3d10*/  @!P1 SYNCS.CCTL.IV [UR7+0x24010] ;  /* 0x02401000ff0099b1 */ /* 0x000e640008000007 */
[----:B------:R-:W4:Y:S04]  /*3d20*/  LDL.LU R5, [R1+0x28] ;  /* 0x0000280001057983 */ /* 0x000f280000300800 */
        /* <DEDUP_REMOVED lines=115> */
[----:B---3--:R-:W3:Y:S01]  /*4460*/  LDL.LU R2, [R1+0x1f8] ;  /* 0x0001f80001027983 */ /* 0x008ee20000300800 */
[----:B--2---:R-:W-:-:S02]  /*4470*/  F2FP.BF16.F32.PACK_AB R8, R148, R8 ;  /* 0x000000089408723e */ /* 0x004fc400000010ff */
[----:B-----5:R-:W-:Y:S01]  /*4480*/  F2FP.BF16.F32.PACK_AB R9, R149, R9 ;  /* 0x000000099509723e */ /* 0x020fe200000010ff */
[----:B------:R-:W2:Y:S01]  /*4490*/  LDL.LU R148, [R1+0x20c] ;  /* 0x00020c0001947983 */ /* 0x000ea20000300800 */
[----:B----4-:R-:W-:Y:S02]  /*44a0*/  F2FP.BF16.F32.PACK_AB R10, R150, R10 ;  /* 0x0000000a960a723e */ /* 0x010fe400000010ff */
[----:B------:R-:W-:Y:S01]  /*44b0*/  F2FP.BF16.F32.PACK_AB R11, R151, R11 ;  /* 0x0000000b970b723e */ /* 0x000fe200000010ff */
[----:B------:R-:W2:Y:S04]  /*44c0*/  LDL.LU R149, [R1+0x208] ;  /* 0x0002080001957983 */ /* 0x000ea80000300800 */
[----:B------:R-:W4:Y:S04]  /*44d0*/  LDL.LU R150, [R1+0x204] ;  /* 0x0002040001967983 */ /* 0x000f280000300800 */
[----:B------:R-:W4:Y:S01]  /*44e0*/  LDL.LU R151, [R1+0x200] ;  /* 0x0002000001977983 */ /* 0x000f220000300800 */
[----:B------:R-:W-:Y:S01]  /*44f0*/  F2FP.BF16.F32.PACK_AB R4, R16, R4 ;  /* 0x000000041004723e */ /* 0x000fe200000010ff */
[----:B------:R-:W-:Y:S01]  /*4500*/  ULOP3.LUT UR26, UR26, 0x3, URZ, 0xc0, !UPT ;  /* 0x000000031a1a7892 */ /* 0x000fe2000f8ec03f */
[----:B------:R-:W-:Y:S01]  /*4510*/  F2FP.BF16.F32.PACK_AB R6, R0, R6 ;  /* 0x000000060006723e */ /* 0x000fe200000010ff */
[----:B------:R-:W5:Y:S01]  /*4520*/  S2R R16, SR_TID.X ;  /* 0x0000000000107919 */ /* 0x000f620000002100 */
[----:B------:R-:W-:Y:S01]  /*4530*/  F2FP.BF16.F32.PACK_AB R5, R3, R5 ;  /* 0x000000050305723e */ /* 0x000fe200000010ff */
[----:B------:R-:W-:Y:S01]  /*4540*/  ULEA UR4, UR26, UR7, 0xe ;  /* 0x000000071a047291 */ /* 0x000fe2000f8e703f */
[----:B------:R-:W-:Y:S01]  /*4550*/  F2FP.BF16.F32.PACK_AB R152, R243, R152 ;  /* 0x00000098f398723e */ /* 0x000fe200000010ff */
[----:B------:R-:W-:Y:S01]  /*4560*/  ULEA UR5, UR26, UR27, 0x6 ;  /* 0x0000001b1a057291 */ /* 0x000fe2000f8e303f */
[----:B------:R-:W-:Y:S01]  /*4570*/  F2FP.BF16.F32.PACK_AB R153, R242, R153 ;  /* 0x00000099f299723e */ /* 0x000fe200000010ff */
[----:B------:R-:W-:Y:S01]  /*4580*/  UMOV UR6, UR11 ;  /* 0x0000000b00067c82 */ /* 0x000fe20008000000 */
[----:B------:R-:W-:-:S02]  /*4590*/  F2FP.BF16.F32.PACK_AB R154, R241, R154 ;  /* 0x0000009af19a723e */ /* 0x000fc400000010ff */
[----:B------:R-:W-:Y:S02]  /*45a0*/  ELECT P0, URZ, PT ;  /* 0x00000000003f782f */ /* 0x000fe40003800000 */
[----:B------:R-:W-:Y:S02]  /*45b0*/  F2FP.BF16.F32.PACK_AB R155, R240, R155 ;  /* 0x0000009bf09b723e */ /* 0x000fe400000010ff */
[----:B------:R-:W-:Y:S02]  /*45c0*/  F2FP.BF16.F32.PACK_AB R25, R27, R26 ;  /* 0x0000001a1b19723e */ /* 0x000fe400000010ff */
[----:B------:R-:W-:Y:S02]  /*45d0*/  F2FP.BF16.F32.PACK_AB R56, R57, R56 ;  /* 0x000000383938723e */ /* 0x000fe400000010ff */
[----:B------:R-:W-:Y:S02]  /*45e0*/  F2FP.BF16.F32.PACK_AB R26, R29, R28 ;  /* 0x0000001c1d1a723e */ /* 0x000fe400000010ff */
[----:B------:R-:W-:-:S02]  /*45f0*/  F2FP.BF16.F32.PACK_AB R27, R31, R30 ;  /* 0x0000001e1f1b723e */ /* 0x000fc400000010ff */
[----:B------:R-:W-:Y:S02]  /*4600*/  F2FP.BF16.F32.PACK_AB R57, R59, R58 ;  /* 0x0000003a3b39723e */ /* 0x000fe400000010ff */
[----:B------:R-:W-:Y:S02]  /*4610*/  F2FP.BF16.F32.PACK_AB R88, R89, R88 ;  /* 0x000000585958723e */ /* 0x000fe400000010ff */
[----:B------:R-:W-:Y:S02]  /*4620*/  F2FP.BF16.F32.PACK_AB R58, R61, R60 ;  /* 0x0000003c3d3a723e */ /* 0x000fe400000010ff */
[----:B------:R-:W-:Y:S02]  /*4630*/  F2FP.BF16.F32.PACK_AB R59, R63, R62 ;  /* 0x0000003e3f3b723e */ /* 0x000fe400000010ff */
[----:B------:R-:W-:Y:S02]  /*4640*/  F2FP.BF16.F32.PACK_AB R89, R91, R90 ;  /* 0x0000005a5b59723e */ /* 0x000fe400000010ff */
[----:B------:R-:W-:-:S02]  /*4650*/  F2FP.BF16.F32.PACK_AB R120, R121, R120 ;  /* 0x000000787978723e */ /* 0x000fc400000010ff */
[----:B------:R-:W-:Y:S01]  /*4660*/  F2FP.BF16.F32.PACK_AB R90, R93, R92 ;  /* 0x0000005c5d5a723e */ /* 0x000fe200000010ff */
[C---:B-----5:R-:W-:Y:S01]  /*4670*/  IMAD.SHL.U32 R0, R16.reuse, 0x80, RZ ;  /* 0x0000008010007824 */ /* 0x060fe200078e00ff */
[----:B------:R-:W-:Y:S01]  /*4680*/  F2FP.BF16.F32.PACK_AB R168, R227, R168 ;  /* 0x000000a8e3a8723e */ /* 0x000fe200000010ff */
[----:B------:R-:W-:Y:S01]  /*4690*/  IMAD.SHL.U32 R3, R16, 0x10, RZ ;  /* 0x0000001010037824 */ /* 0x000fe200078e00ff */
[----:B------:R-:W-:Y:S02]  /*46a0*/  F2FP.BF16.F32.PACK_AB R91, R95, R94 ;  /* 0x0000005e5f5b723e */ /* 0x000fe400000010ff */
[----:B------:R-:W-:Y:S02]  /*46b0*/  LOP3.LUT R0, R0, 0x780, RZ, 0xc0, !PT ;  /* 0x0000078000007812 */ /* 0x000fe400078ec0ff */
[----:B------:R-:W-:Y:S02]  /*46c0*/  F2FP.BF16.F32.PACK_AB R121, R123, R122 ;  /* 0x0000007a7b79723e */ /* 0x000fe400000010ff */
[----:B------:R-:W-:Y:S01]  /*46d0*/  LOP3.LUT R3, R0, 0x70, R3, 0xf8, !PT ;  /* 0x0000007000037812 */ /* 0x000fe200078ef803 */
[----:B------:R-:W-:Y:S01]  /*46e0*/  IMAD.SHL.U32 R0, R16, 0x40, RZ ;  /* 0x0000004010007824 */ /* 0x000fe200078e00ff */
[----:B------:R-:W-:-:S02]  /*46f0*/  F2FP.BF16.F32.PACK_AB R169, R226, R169 ;  /* 0x000000a9e2a9723e */ /* 0x000fc400000010ff */
[----:B------:R-:W-:Y:S02]  /*4700*/  LOP3.LUT R3, R3, 0x10, R16, 0x78, !PT ;  /* 0x0000001003037812 */ /* 0x000fe400078e7810 */
[----:B------:R-:W-:Y:S02]  /*4710*/  F2FP.BF16.F32.PACK_AB R122, R125, R124 ;  /* 0x0000007c7d7a723e */ /* 0x000fe400000010ff */
[----:B------:R-:W-:Y:S02]  /*4720*/  LOP3.LUT R0, R3, 0x1800, R0, 0xf8, !PT ;  /* 0x0000180003007812 */ /* 0x000fe400078ef800 */
[----:B------:R-:W-:Y:S02]  /*4730*/  F2FP.BF16.F32.PACK_AB R170, R225, R170 ;  /* 0x000000aae1aa723e */ /* 0x000fe400000010ff */
[----:B------:R-:W-:Y:S02]  /*4740*/  LOP3.LUT R3, R0, 0x20, RZ, 0x3c, !PT ;  /* 0x0000002000037812 */ /* 0x000fe400078e3cff */
[----:B------:R-:W-:-:S02]  /*4750*/  F2FP.BF16.F32.PACK_AB R123, R127, R126 ;  /* 0x0000007e7f7b723e */ /* 0x000fc400000010ff */
[----:B------:R-:W-:Y:S01]  /*4760*/  F2FP.BF16.F32.PACK_AB R171, R224, R171 ;  /* 0x000000abe0ab723e */ /* 0x000fe200000010ff */
[----:B------:R-:W-:Y:S01]  /*4770*/  VIADD R3, R3, UR7 ;  /* 0x0000000703037c36 */ /* 0x000fe20008000000 */
        /* <DEDUP_REMOVED lines=94> */
[----:B---3--:R-:W-:Y:S01]  /*4d60*/  F2FP.BF16.F32.PACK_AB R199, R17, R2 ;  /* 0x0000000211c7723e */ /* 0x008fe200000010ff */
[----:B------:R-:W-:-:S05]  /*4d70*/  VIADD R2, R0, UR7 ;  /* 0x0000000700027c36 */ /* 0x000fca0008000000 */
[----:B-1----:R1:W-:Y:S01]  /*4d80*/  STSM.16.M88.4 [R2], R8 ;  /* 0x0000000802007844 */ /* 0x0023e20000000200 */
[----:B--2---:R-:W-:-:S03]  /*4d90*/  F2FP.BF16.F32.PACK_AB R146, R149, R148 ;  /* 0x000000949592723e */ /* 0x004fc600000010ff */
[----:B------:R-:W-:Y:S04]  /*4da0*/  STSM.16.M88.4 [R2+0x4000], R152 ;  /* 0x0040009802007844 */ /* 0x000fe80000000200 */
[----:B------:R-:W-:Y:S01]  /*4db0*/  STSM.16.M88.4 [R2+0x8000], R168 ;  /* 0x008000a802007844 */ /* 0x000fe20000000200 */
[----:B----4-:R-:W-:-:S03]  /*4dc0*/  F2FP.BF16.F32.PACK_AB R147, R151, R150 ;  /* 0x000000969793723e */ /* 0x010fc600000010ff */
[----:B------:R-:W-:Y:S04]  /*4dd0*/  STSM.16.M88.4 [R2+0xc000], R184 ;  /* 0x00c000b802007844 */ /* 0x000fe80000000200 */
[----:B------:R-:W-:Y:S01]  /*4de0*/  STSM.16.M88.4 [R2+0x2000], R24 ;  /* 0x0020001802007844 */ /* 0x000fe20000000200 */
[C---:B-1----:R-:W-:Y:S02]  /*4df0*/  LOP3.LUT R8, R0.reuse, 0x40, RZ, 0x3c, !PT ;  /* 0x0000004000087812 */ /* 0x042fe400078e3cff */
[----:B------:R-:W-:Y:S01]  /*4e00*/  LOP3.LUT R0, R0, 0x60, RZ, 0x3c, !PT ;  /* 0x0000006000007812 */ /* 0x000fe200078e3cff */
[----:B------:R-:W-:Y:S02]  /*4e10*/  STSM.16.M88.4 [R2+0x6000], R56 ;  /* 0x0060003802007844 */ /* 0x000fe40000000200 */
[----:B------:R-:W-:-:S02]  /*4e20*/  VIADD R8, R8, UR7 ;  /* 0x0000000708087c36 */ /* 0x000fc40008000000 */
[----:B------:R-:W-:Y:S01]  /*4e30*/  STSM.16.M88.4 [R2+0xa000], R88 ;  /* 0x00a0005802007844 */ /* 0x000fe20000000200 */
[----:B------:R-:W-:-:S03]  /*4e40*/  VIADD R0, R0, UR7 ;  /* 0x0000000700007c36 */ /* 0x000fc60008000000 */
[----:B------:R-:W-:Y:S04]  /*4e50*/  STSM.16.M88.4 [R2+0xe000], R120 ;  /* 0x00e0007802007844 */ /* 0x000fe80000000200 */
[----:B------:R-:W-:Y:S04]  /*4e60*/  STSM.16.M88.4 [R3], R4 ;  /* 0x0000000403007844 */ /* 0x000fe80000000200 */
[----:B------:R-:W-:Y:S04]  /*4e70*/  STSM.16.M88.4 [R3+0x4000], R156 ;  /* 0x0040009c03007844 */ /* 0x000fe80000000200 */
[----:B------:R-:W-:Y:S04]  /*4e80*/  STSM.16.M88.4 [R3+0x8000], R172 ;  /* 0x008000ac03007844 */ /* 0x000fe80000000200 */
[----:B------:R-:W-:Y:S04]  /*4e90*/  STSM.16.M88.4 [R3+0xc000], R188 ;  /* 0x00c000bc03007844 */ /* 0x000fe80000000200 */
[----:B------:R-:W-:Y:S04]  /*4ea0*/  STSM.16.M88.4 [R3+0x2000], R32 ;  /* 0x0020002003007844 */ /* 0x000fe80000000200 */
[----:B------:R-:W-:Y:S04]  /*4eb0*/  STSM.16.M88.4 [R3+0x6000], R64 ;  /* 0x0060004003007844 */ /* 0x000fe80000000200 */
[----:B------:R-:W-:Y:S04]  /*4ec0*/  STSM.16.M88.4 [R3+0xa000], R96 ;  /* 0x00a0006003007844 */ /* 0x000fe80000000200 */
        /* <DEDUP_REMOVED lines=16> */
[----:B------:R-:W-:Y:S01]  /*4fd0*/  STSM.16.M88.4 [R0+0xe000], R144 ;  /* 0x00e0009000007844 */ /* 0x000fe20000000200 */
[----:B------:R1:W-:Y:S06]  /*4fe0*/  MEMBAR.ALL.CTA ;  /* 0x0000000000007992 */ /* 0x0003ec0000008000 */
[----:B-1----:R-:W1:Y:S02]  /*4ff0*/  FENCE.VIEW.ASYNC.S ;  /* 0x00000000000073c6 */ /* 0x002e640000000000 */
[----:B-1----:R-:W-:Y:S06]  /*5000*/  BAR.SYNC.DEFER_BLOCKING 0x0 ;  /* 0x0000000000007b1d */ /* 0x002fec0000010000 */
[----:B------:R1:W-:Y:S01]  /*5010*/  UTMASTG.2D [UR4], [UR24] ;  /* 0x00000004180073b5 */ /* 0x0003e20008008000 */
[----:B------:R0:W-:Y:S01]  /*5020*/  UTMACMDFLUSH ;  /* 0x00000000000079b7 */ /* 0x0001e20000000000 */
[----:B------:R-:W-:-:S04]  /*5030*/  DEPBAR.LE SB0, 0x0 ;  /* 0x000080000000791a */ /* 0x000fc80000000000 */
[----:B------:R-:W-:Y:S06]  /*5040*/  BAR.SYNC.DEFER_BLOCKING 0x0 ;  /* 0x0000000000007b1d */ /* 0x000fec0000010000 */
[----:B-1----:R-:W-:Y:S05]  /*5050*/  EXIT ;  /* 0x000000000000794d */ /* 0x002fea0003800000 */
.L_x_48:
[----:B------:R-:W2:Y:S02]  /*5060*/  SYNCS.PHASECHK.TRANS64.TRYWAIT P0, [UR6+0x24000], R2 ;  /* 0x02400002ff0075a7 */ /* 0x000ea40008000146 */
[----:B--2---:R-:W-:Y:S05]  /*5070*/  @!P0 BRA `(.L_x_48) ;  /* 0xfffffffc00f88947 */ /* 0x004fea000383ffff */
[----:B------:R-:W-:Y:S05]  /*5080*/  BRA `(.L_x_50) ;  /* 0xffffffdc00647947 */ /* 0x000fea000383ffff */
.L_x_51:
[----:B------:R-:W-:-:S00]  /*5090*/  BRA `(.L_x_51) ;  /* 0xfffffffc00fc7947 */ /* 0x000fc0000383ffff */
[----:B------:R-:W-:-:S00]  /*50a0*/  NOP ;  /* 0x0000000000007918 */ /* 0x000fc00000000000 */
        /* <DEDUP_REMOVED lines=13> */
.L_x_52:


//--------------------- .nv.shared.gluon_wgmma    --------------------------
	.section	.nv.shared.gluon_wgmma,"aw",@nobits
	.sectionflags	@""
	.align	16
	.zero		1024


//--------------------- .nv.shared.reserved.0     --------------------------
	.section	.nv.shared.reserved.0,"aw",@nobits
	.weak		__nv_reservedSMEM_offset_0_alias
	.size		__nv_reservedSMEM_offset_0_alias, 0, 0
	.other		__nv_reservedSMEM_offset_0_alias,@"STO_CUDA_RESERVED_SHARED STV_DEFAULT"
__nv_reservedSMEM_offset_0_alias:
	.zero		0


//--------------------- .nv.constant0.gluon_wgmma --------------------------
	.section	.nv.constant0.gluon_wgmma,"a",@progbits
	.sectionflags	@""
	.align	4
.nv.constant0.gluon_wgmma:
	.zero		608


//--------------------- SYMBOLS --------------------------

	.type		.nv.reservedSmem.offset0,@object
	.size		.nv.reservedSmem.offset0,0x4
